//
// Generated by NVIDIA NVVM Compiler
//
// Compiler Build ID: CL-36424714
// Cuda compilation tools, release 13.0, V13.0.88
// Based on NVVM 20.0.0
//

.version 9.0
.target sm_100
.address_size 64

	// .globl	_Z13oneElementAddPfS_S_i
.extern .func  (.param .b32 func_retval0) vprintf
(
	.param .b64 vprintf_param_0,
	.param .b64 vprintf_param_1
)
;
.global .align 1 .b8 $str[21] = {116, 104, 114, 101, 97, 100, 32, 37, 100, 58, 32, 105, 110, 100, 101, 120, 32, 37, 100, 10};

.visible .entry _Z13oneElementAddPfS_S_i(
	.param .u64 .ptr .align 1 _Z13oneElementAddPfS_S_i_param_0,
	.param .u64 .ptr .align 1 _Z13oneElementAddPfS_S_i_param_1,
	.param .u64 .ptr .align 1 _Z13oneElementAddPfS_S_i_param_2,
	.param .u32 _Z13oneElementAddPfS_S_i_param_3
)
{
	.local .align 8 .b8 	__local_depot0[8];
	.reg .b64 	%SP;
	.reg .b64 	%SPL;
	.reg .pred 	%p<2>;
	.reg .b32 	%r<8>;
	.reg .b32 	%f<4>;
	.reg .b64 	%rd<15>;

	mov.u64 	%SPL, __local_depot0;
	cvta.local.u64 	%SP, %SPL;
	ld.param.u64 	%rd1, [_Z13oneElementAddPfS_S_i_param_0];
	ld.param.u64 	%rd2, [_Z13oneElementAddPfS_S_i_param_1];
	ld.param.u64 	%rd3, [_Z13oneElementAddPfS_S_i_param_2];
	ld.param.u32 	%r2, [_Z13oneElementAddPfS_S_i_param_3];
	mov.u32 	%r3, %tid.x;
	mov.u32 	%r4, %ntid.x;
	mov.u32 	%r5, %ctaid.x;
	mad.lo.s32 	%r1, %r4, %r5, %r3;
	setp.ge.s32 	%p1, %r1, %r2;
	@%p1 bra 	$L__BB0_2;
	add.u64 	%rd4, %SP, 0;
	add.u64 	%rd5, %SPL, 0;
	cvta.to.global.u64 	%rd6, %rd1;
	cvta.to.global.u64 	%rd7, %rd2;
	cvta.to.global.u64 	%rd8, %rd3;
	mul.wide.s32 	%rd9, %r1, 4;
	add.s64 	%rd10, %rd6, %rd9;
	ld.global.f32 	%f1, [%rd10];
	add.s64 	%rd11, %rd7, %rd9;
	ld.global.f32 	%f2, [%rd11];
	add.f32 	%f3, %f1, %f2;
	add.s64 	%rd12, %rd8, %rd9;
	st.global.f32 	[%rd12], %f3;
	st.local.v2.u32 	[%rd5], {%r1, %r1};
	mov.u64 	%rd13, $str;
	cvta.global.u64 	%rd14, %rd13;
	{ // callseq 0, 0
	.param .b64 param0;
	st.param.b64 	[param0], %rd14;
	.param .b64 param1;
	st.param.b64 	[param1], %rd4;
	.param .b32 retval0;
	call.uni (retval0), 
	vprintf, 
	(
	param0, 
	param1
	);
	ld.param.b32 	%r6, [retval0];
	} // callseq 0
$L__BB0_2:
	ret;

}
	// .globl	_Z16oneElementAddRowPfS_S_ii
.visible .entry _Z16oneElementAddRowPfS_S_ii(
	.param .u64 .ptr .align 1 _Z16oneElementAddRowPfS_S_ii_param_0,
	.param .u64 .ptr .align 1 _Z16oneElementAddRowPfS_S_ii_param_1,
	.param .u64 .ptr .align 1 _Z16oneElementAddRowPfS_S_ii_param_2,
	.param .u32 _Z16oneElementAddRowPfS_S_ii_param_3,
	.param .u32 _Z16oneElementAddRowPfS_S_ii_param_4
)
{
	.local .align 8 .b8 	__local_depot1[8];
	.reg .b64 	%SP;
	.reg .b64 	%SPL;
	.reg .pred 	%p<25>;
	.reg .b32 	%r<70>;
	.reg .b32 	%f<46>;
	.reg .b64 	%rd<86>;

	mov.u64 	%SPL, __local_depot1;
	cvta.local.u64 	%SP, %SPL;
	ld.param.u64 	%rd8, [_Z16oneElementAddRowPfS_S_ii_param_0];
	ld.param.u64 	%rd9, [_Z16oneElementAddRowPfS_S_ii_param_1];
	ld.param.u64 	%rd10, [_Z16oneElementAddRowPfS_S_ii_param_2];
	ld.param.u32 	%r28, [_Z16oneElementAddRowPfS_S_ii_param_3];
	ld.param.u32 	%r29, [_Z16oneElementAddRowPfS_S_ii_param_4];
	cvta.to.global.u64 	%rd1, %rd10;
	cvta.to.global.u64 	%rd2, %rd9;
	cvta.to.global.u64 	%rd3, %rd8;
	add.u64 	%rd11, %SP, 0;
	add.u64 	%rd4, %SPL, 0;
	mov.u32 	%r30, %tid.x;
	mov.u32 	%r31, %ntid.x;
	mov.u32 	%r32, %ctaid.x;
	mad.lo.s32 	%r1, %r31, %r32, %r30;
	setp.lt.s32 	%p1, %r29, 1;
	@%p1 bra 	$L__BB1_41;
	mul.lo.s32 	%r2, %r29, %r1;
	and.b32  	%r3, %r29, 7;
	setp.lt.u32 	%p2, %r29, 8;
	mov.b32 	%r68, 0;
	@%p2 bra 	$L__BB1_20;
	and.b32  	%r68, %r29, 2147483640;
	mov.b32 	%r66, 0;
	mov.u64 	%rd13, $str;
$L__BB1_3:
	.pragma "nounroll";
	add.s32 	%r6, %r66, %r2;
	setp.ge.s32 	%p3, %r6, %r28;
	mul.wide.s32 	%rd12, %r6, 4;
	add.s64 	%rd5, %rd3, %rd12;
	add.s64 	%rd6, %rd2, %rd12;
	add.s64 	%rd7, %rd1, %rd12;
	@%p3 bra 	$L__BB1_5;
	ld.global.f32 	%f1, [%rd5];
	ld.global.f32 	%f2, [%rd6];
	add.f32 	%f3, %f1, %f2;
	st.global.f32 	[%rd7], %f3;
	st.local.v2.u32 	[%rd4], {%r1, %r6};
	cvta.global.u64 	%rd14, %rd13;
	{ // callseq 1, 0
	.param .b64 param0;
	st.param.b64 	[param0], %rd14;
	.param .b64 param1;
	st.param.b64 	[param1], %rd11;
	.param .b32 retval0;
	call.uni (retval0), 
	vprintf, 
	(
	param0, 
	param1
	);
	ld.param.b32 	%r35, [retval0];
	} // callseq 1
$L__BB1_5:
	add.s32 	%r7, %r6, 1;
	setp.ge.s32 	%p4, %r7, %r28;
	@%p4 bra 	$L__BB1_7;
	ld.global.f32 	%f4, [%rd5+4];
	ld.global.f32 	%f5, [%rd6+4];
	add.f32 	%f6, %f4, %f5;
	st.global.f32 	[%rd7+4], %f6;
	st.local.v2.u32 	[%rd4], {%r1, %r7};
	cvta.global.u64 	%rd17, %rd13;
	{ // callseq 2, 0
	.param .b64 param0;
	st.param.b64 	[param0], %rd17;
	.param .b64 param1;
	st.param.b64 	[param1], %rd11;
	.param .b32 retval0;
	call.uni (retval0), 
	vprintf, 
	(
	param0, 
	param1
	);
	ld.param.b32 	%r37, [retval0];
	} // callseq 2
$L__BB1_7:
	add.s32 	%r8, %r6, 2;
	setp.ge.s32 	%p5, %r8, %r28;
	@%p5 bra 	$L__BB1_9;
	ld.global.f32 	%f7, [%rd5+8];
	ld.global.f32 	%f8, [%rd6+8];
	add.f32 	%f9, %f7, %f8;
	st.global.f32 	[%rd7+8], %f9;
	st.local.v2.u32 	[%rd4], {%r1, %r8};
	cvta.global.u64 	%rd20, %rd13;
	{ // callseq 3, 0
	.param .b64 param0;
	st.param.b64 	[param0], %rd20;
	.param .b64 param1;
	st.param.b64 	[param1], %rd11;
	.param .b32 retval0;
	call.uni (retval0), 
	vprintf, 
	(
	param0, 
	param1
	);
	ld.param.b32 	%r39, [retval0];
	} // callseq 3
$L__BB1_9:
	add.s32 	%r9, %r6, 3;
	setp.ge.s32 	%p6, %r9, %r28;
	@%p6 bra 	$L__BB1_11;
	ld.global.f32 	%f10, [%rd5+12];
	ld.global.f32 	%f11, [%rd6+12];
	add.f32 	%f12, %f10, %f11;
	st.global.f32 	[%rd7+12], %f12;
	st.local.v2.u32 	[%rd4], {%r1, %r9};
	cvta.global.u64 	%rd23, %rd13;
	{ // callseq 4, 0
	.param .b64 param0;
	st.param.b64 	[param0], %rd23;
	.param .b64 param1;
	st.param.b64 	[param1], %rd11;
	.param .b32 retval0;
	call.uni (retval0), 
	vprintf, 
	(
	param0, 
	param1
	);
	ld.param.b32 	%r41, [retval0];
	} // callseq 4
$L__BB1_11:
	add.s32 	%r10, %r6, 4;
	setp.ge.s32 	%p7, %r10, %r28;
	@%p7 bra 	$L__BB1_13;
	ld.global.f32 	%f13, [%rd5+16];
	ld.global.f32 	%f14, [%rd6+16];
	add.f32 	%f15, %f13, %f14;
	st.global.f32 	[%rd7+16], %f15;
	st.local.v2.u32 	[%rd4], {%r1, %r10};
	cvta.global.u64 	%rd26, %rd13;
	{ // callseq 5, 0
	.param .b64 param0;
	st.param.b64 	[param0], %rd26;
	.param .b64 param1;
	st.param.b64 	[param1], %rd11;
	.param .b32 retval0;
	call.uni (retval0), 
	vprintf, 
	(
	param0, 
	param1
	);
	ld.param.b32 	%r43, [retval0];
	} // callseq 5
$L__BB1_13:
	add.s32 	%r11, %r6, 5;
	setp.ge.s32 	%p8, %r11, %r28;
	@%p8 bra 	$L__BB1_15;
	ld.global.f32 	%f16, [%rd5+20];
	ld.global.f32 	%f17, [%rd6+20];
	add.f32 	%f18, %f16, %f17;
	st.global.f32 	[%rd7+20], %f18;
	st.local.v2.u32 	[%rd4], {%r1, %r11};
	cvta.global.u64 	%rd29, %rd13;
	{ // callseq 6, 0
	.param .b64 param0;
	st.param.b64 	[param0], %rd29;
	.param .b64 param1;
	st.param.b64 	[param1], %rd11;
	.param .b32 retval0;
	call.uni (retval0), 
	vprintf, 
	(
	param0, 
	param1
	);
	ld.param.b32 	%r45, [retval0];
	} // callseq 6
$L__BB1_15:
	add.s32 	%r12, %r6, 6;
	setp.ge.s32 	%p9, %r12, %r28;
	@%p9 bra 	$L__BB1_17;
	ld.global.f32 	%f19, [%rd5+24];
	ld.global.f32 	%f20, [%rd6+24];
	add.f32 	%f21, %f19, %f20;
	st.global.f32 	[%rd7+24], %f21;
	st.local.v2.u32 	[%rd4], {%r1, %r12};
	cvta.global.u64 	%rd32, %rd13;
	{ // callseq 7, 0
	.param .b64 param0;
	st.param.b64 	[param0], %rd32;
	.param .b64 param1;
	st.param.b64 	[param1], %rd11;
	.param .b32 retval0;
	call.uni (retval0), 
	vprintf, 
	(
	param0, 
	param1
	);
	ld.param.b32 	%r47, [retval0];
	} // callseq 7
$L__BB1_17:
	add.s32 	%r13, %r6, 7;
	setp.ge.s32 	%p10, %r13, %r28;
	@%p10 bra 	$L__BB1_19;
	ld.global.f32 	%f22, [%rd5+28];
	ld.global.f32 	%f23, [%rd6+28];
	add.f32 	%f24, %f22, %f23;
	st.global.f32 	[%rd7+28], %f24;
	st.local.v2.u32 	[%rd4], {%r1, %r13};
	cvta.global.u64 	%rd35, %rd13;
	{ // callseq 8, 0
	.param .b64 param0;
	st.param.b64 	[param0], %rd35;
	.param .b64 param1;
	st.param.b64 	[param1], %rd11;
	.param .b32 retval0;
	call.uni (retval0), 
	vprintf, 
	(
	param0, 
	param1
	);
	ld.param.b32 	%r49, [retval0];
	} // callseq 8
$L__BB1_19:
	add.s32 	%r66, %r66, 8;
	setp.ne.s32 	%p11, %r66, %r68;
	@%p11 bra 	$L__BB1_3;
$L__BB1_20:
	setp.eq.s32 	%p12, %r3, 0;
	@%p12 bra 	$L__BB1_41;
	and.b32  	%r16, %r29, 3;
	setp.lt.u32 	%p13, %r3, 4;
	@%p13 bra 	$L__BB1_31;
	add.s32 	%r17, %r68, %r2;
	setp.ge.s32 	%p14, %r17, %r28;
	@%p14 bra 	$L__BB1_24;
	mul.wide.s32 	%rd37, %r17, 4;
	add.s64 	%rd38, %rd3, %rd37;
	ld.global.f32 	%f25, [%rd38];
	add.s64 	%rd39, %rd2, %rd37;
	ld.global.f32 	%f26, [%rd39];
	add.f32 	%f27, %f25, %f26;
	add.s64 	%rd40, %rd1, %rd37;
	st.global.f32 	[%rd40], %f27;
	st.local.v2.u32 	[%rd4], {%r1, %r17};
	mov.u64 	%rd41, $str;
	cvta.global.u64 	%rd42, %rd41;
	{ // callseq 9, 0
	.param .b64 param0;
	st.param.b64 	[param0], %rd42;
	.param .b64 param1;
	st.param.b64 	[param1], %rd11;
	.param .b32 retval0;
	call.uni (retval0), 
	vprintf, 
	(
	param0, 
	param1
	);
	ld.param.b32 	%r51, [retval0];
	} // callseq 9
$L__BB1_24:
	add.s32 	%r18, %r17, 1;
	setp.ge.s32 	%p15, %r18, %r28;
	@%p15 bra 	$L__BB1_26;
	mul.wide.s32 	%rd44, %r17, 4;
	add.s64 	%rd45, %rd3, %rd44;
	ld.global.f32 	%f28, [%rd45+4];
	add.s64 	%rd46, %rd2, %rd44;
	ld.global.f32 	%f29, [%rd46+4];
	add.f32 	%f30, %f28, %f29;
	add.s64 	%rd47, %rd1, %rd44;
	st.global.f32 	[%rd47+4], %f30;
	st.local.v2.u32 	[%rd4], {%r1, %r18};
	mov.u64 	%rd48, $str;
	cvta.global.u64 	%rd49, %rd48;
	{ // callseq 10, 0
	.param .b64 param0;
	st.param.b64 	[param0], %rd49;
	.param .b64 param1;
	st.param.b64 	[param1], %rd11;
	.param .b32 retval0;
	call.uni (retval0), 
	vprintf, 
	(
	param0, 
	param1
	);
	ld.param.b32 	%r53, [retval0];
	} // callseq 10
$L__BB1_26:
	add.s32 	%r19, %r17, 2;
	setp.ge.s32 	%p16, %r19, %r28;
	@%p16 bra 	$L__BB1_28;
	mul.wide.s32 	%rd51, %r17, 4;
	add.s64 	%rd52, %rd3, %rd51;
	ld.global.f32 	%f31, [%rd52+8];
	add.s64 	%rd53, %rd2, %rd51;
	ld.global.f32 	%f32, [%rd53+8];
	add.f32 	%f33, %f31, %f32;
	add.s64 	%rd54, %rd1, %rd51;
	st.global.f32 	[%rd54+8], %f33;
	st.local.v2.u32 	[%rd4], {%r1, %r19};
	mov.u64 	%rd55, $str;
	cvta.global.u64 	%rd56, %rd55;
	{ // callseq 11, 0
	.param .b64 param0;
	st.param.b64 	[param0], %rd56;
	.param .b64 param1;
	st.param.b64 	[param1], %rd11;
	.param .b32 retval0;
	call.uni (retval0), 
	vprintf, 
	(
	param0, 
	param1
	);
	ld.param.b32 	%r55, [retval0];
	} // callseq 11
$L__BB1_28:
	add.s32 	%r20, %r17, 3;
	setp.ge.s32 	%p17, %r20, %r28;
	@%p17 bra 	$L__BB1_30;
	mul.wide.s32 	%rd58, %r17, 4;
	add.s64 	%rd59, %rd3, %rd58;
	ld.global.f32 	%f34, [%rd59+12];
	add.s64 	%rd60, %rd2, %rd58;
	ld.global.f32 	%f35, [%rd60+12];
	add.f32 	%f36, %f34, %f35;
	add.s64 	%rd61, %rd1, %rd58;
	st.global.f32 	[%rd61+12], %f36;
	st.local.v2.u32 	[%rd4], {%r1, %r20};
	mov.u64 	%rd62, $str;
	cvta.global.u64 	%rd63, %rd62;
	{ // callseq 12, 0
	.param .b64 param0;
	st.param.b64 	[param0], %rd63;
	.param .b64 param1;
	st.param.b64 	[param1], %rd11;
	.param .b32 retval0;
	call.uni (retval0), 
	vprintf, 
	(
	param0, 
	param1
	);
	ld.param.b32 	%r57, [retval0];
	} // callseq 12
$L__BB1_30:
	add.s32 	%r68, %r68, 4;
$L__BB1_31:
	setp.eq.s32 	%p18, %r16, 0;
	@%p18 bra 	$L__BB1_41;
	setp.eq.s32 	%p19, %r16, 1;
	@%p19 bra 	$L__BB1_38;
	add.s32 	%r23, %r68, %r2;
	setp.ge.s32 	%p20, %r23, %r28;
	@%p20 bra 	$L__BB1_35;
	mul.wide.s32 	%rd65, %r23, 4;
	add.s64 	%rd66, %rd3, %rd65;
	ld.global.f32 	%f37, [%rd66];
	add.s64 	%rd67, %rd2, %rd65;
	ld.global.f32 	%f38, [%rd67];
	add.f32 	%f39, %f37, %f38;
	add.s64 	%rd68, %rd1, %rd65;
	st.global.f32 	[%rd68], %f39;
	st.local.v2.u32 	[%rd4], {%r1, %r23};
	mov.u64 	%rd69, $str;
	cvta.global.u64 	%rd70, %rd69;
	{ // callseq 13, 0
	.param .b64 param0;
	st.param.b64 	[param0], %rd70;
	.param .b64 param1;
	st.param.b64 	[param1], %rd11;
	.param .b32 retval0;
	call.uni (retval0), 
	vprintf, 
	(
	param0, 
	param1
	);
	ld.param.b32 	%r59, [retval0];
	} // callseq 13
$L__BB1_35:
	add.s32 	%r24, %r23, 1;
	setp.ge.s32 	%p21, %r24, %r28;
	@%p21 bra 	$L__BB1_37;
	mul.wide.s32 	%rd72, %r23, 4;
	add.s64 	%rd73, %rd3, %rd72;
	ld.global.f32 	%f40, [%rd73+4];
	add.s64 	%rd74, %rd2, %rd72;
	ld.global.f32 	%f41, [%rd74+4];
	add.f32 	%f42, %f40, %f41;
	add.s64 	%rd75, %rd1, %rd72;
	st.global.f32 	[%rd75+4], %f42;
	st.local.v2.u32 	[%rd4], {%r1, %r24};
	mov.u64 	%rd76, $str;
	cvta.global.u64 	%rd77, %rd76;
	{ // callseq 14, 0
	.param .b64 param0;
	st.param.b64 	[param0], %rd77;
	.param .b64 param1;
	st.param.b64 	[param1], %rd11;
	.param .b32 retval0;
	call.uni (retval0), 
	vprintf, 
	(
	param0, 
	param1
	);
	ld.param.b32 	%r61, [retval0];
	} // callseq 14
$L__BB1_37:
	add.s32 	%r68, %r68, 2;
$L__BB1_38:
	and.b32  	%r63, %r29, 1;
	setp.eq.b32 	%p22, %r63, 1;
	not.pred 	%p23, %p22;
	@%p23 bra 	$L__BB1_41;
	add.s32 	%r27, %r68, %r2;
	setp.ge.s32 	%p24, %r27, %r28;
	@%p24 bra 	$L__BB1_41;
	mul.wide.s32 	%rd79, %r27, 4;
	add.s64 	%rd80, %rd3, %rd79;
	ld.global.f32 	%f43, [%rd80];
	add.s64 	%rd81, %rd2, %rd79;
	ld.global.f32 	%f44, [%rd81];
	add.f32 	%f45, %f43, %f44;
	add.s64 	%rd82, %rd1, %rd79;
	st.global.f32 	[%rd82], %f45;
	st.local.v2.u32 	[%rd4], {%r1, %r27};
	mov.u64 	%rd83, $str;
	cvta.global.u64 	%rd84, %rd83;
	{ // callseq 15, 0
	.param .b64 param0;
	st.param.b64 	[param0], %rd84;
	.param .b64 param1;
	st.param.b64 	[param1], %rd11;
	.param .b32 retval0;
	call.uni (retval0), 
	vprintf, 
	(
	param0, 
	param1
	);
	ld.param.b32 	%r64, [retval0];
	} // callseq 15
$L__BB1_41:
	ret;

}
	// .globl	_Z16oneElementAddColPfS_S_ii
.visible .entry _Z16oneElementAddColPfS_S_ii(
	.param .u64 .ptr .align 1 _Z16oneElementAddColPfS_S_ii_param_0,
	.param .u64 .ptr .align 1 _Z16oneElementAddColPfS_S_ii_param_1,
	.param .u64 .ptr .align 1 _Z16oneElementAddColPfS_S_ii_param_2,
	.param .u32 _Z16oneElementAddColPfS_S_ii_param_3,
	.param .u32 _Z16oneElementAddColPfS_S_ii_param_4
)
{
	.local .align 8 .b8 	__local_depot2[8];
	.reg .b64 	%SP;
	.reg .b64 	%SPL;
	.reg .pred 	%p<25>;
	.reg .b32 	%r<97>;
	.reg .b32 	%f<46>;
	.reg .b64 	%rd<114>;

	mov.u64 	%SPL, __local_depot2;
	cvta.local.u64 	%SP, %SPL;
	ld.param.u64 	%rd5, [_Z16oneElementAddColPfS_S_ii_param_0];
	ld.param.u64 	%rd6, [_Z16oneElementAddColPfS_S_ii_param_1];
	ld.param.u64 	%rd7, [_Z16oneElementAddColPfS_S_ii_param_2];
	ld.param.u32 	%r46, [_Z16oneElementAddColPfS_S_ii_param_3];
	ld.param.u32 	%r47, [_Z16oneElementAddColPfS_S_ii_param_4];
	cvta.to.global.u64 	%rd1, %rd7;
	cvta.to.global.u64 	%rd2, %rd6;
	cvta.to.global.u64 	%rd3, %rd5;
	add.u64 	%rd8, %SP, 0;
	add.u64 	%rd4, %SPL, 0;
	mov.u32 	%r1, %tid.x;
	mov.u32 	%r48, %ntid.x;
	mov.u32 	%r49, %ctaid.x;
	mul.lo.s32 	%r2, %r48, %r49;
	add.s32 	%r3, %r2, %r1;
	setp.lt.s32 	%p1, %r47, 1;
	@%p1 bra 	$L__BB2_41;
	and.b32  	%r4, %r47, 7;
	setp.lt.u32 	%p2, %r47, 8;
	mov.b32 	%r95, 0;
	@%p2 bra 	$L__BB2_20;
	and.b32  	%r95, %r47, 2147483640;
	neg.s32 	%r93, %r95;
	add.s32 	%r51, %r1, %r47;
	add.s32 	%r92, %r51, %r2;
	shl.b32 	%r8, %r47, 3;
	shl.b32 	%r52, %r47, 1;
	add.s32 	%r91, %r3, %r52;
	mad.lo.s32 	%r90, %r47, 3, %r3;
	shl.b32 	%r53, %r47, 2;
	add.s32 	%r89, %r3, %r53;
	mad.lo.s32 	%r88, %r47, 5, %r3;
	mad.lo.s32 	%r87, %r47, 6, %r3;
	mad.lo.s32 	%r86, %r47, 7, %r3;
	mov.u64 	%rd13, $str;
	mov.u32 	%r85, %r3;
$L__BB2_3:
	.pragma "nounroll";
	setp.ge.s32 	%p3, %r85, %r46;
	@%p3 bra 	$L__BB2_5;
	mul.wide.s32 	%rd9, %r85, 4;
	add.s64 	%rd10, %rd3, %rd9;
	ld.global.f32 	%f1, [%rd10];
	add.s64 	%rd11, %rd2, %rd9;
	ld.global.f32 	%f2, [%rd11];
	add.f32 	%f3, %f1, %f2;
	add.s64 	%rd12, %rd1, %rd9;
	st.global.f32 	[%rd12], %f3;
	st.local.v2.u32 	[%rd4], {%r3, %r85};
	cvta.global.u64 	%rd14, %rd13;
	{ // callseq 16, 0
	.param .b64 param0;
	st.param.b64 	[param0], %rd14;
	.param .b64 param1;
	st.param.b64 	[param1], %rd8;
	.param .b32 retval0;
	call.uni (retval0), 
	vprintf, 
	(
	param0, 
	param1
	);
	ld.param.b32 	%r54, [retval0];
	} // callseq 16
$L__BB2_5:
	setp.ge.s32 	%p4, %r92, %r46;
	@%p4 bra 	$L__BB2_7;
	mul.wide.s32 	%rd16, %r92, 4;
	add.s64 	%rd17, %rd3, %rd16;
	ld.global.f32 	%f4, [%rd17];
	add.s64 	%rd18, %rd2, %rd16;
	ld.global.f32 	%f5, [%rd18];
	add.f32 	%f6, %f4, %f5;
	add.s64 	%rd19, %rd1, %rd16;
	st.global.f32 	[%rd19], %f6;
	st.local.v2.u32 	[%rd4], {%r3, %r92};
	cvta.global.u64 	%rd21, %rd13;
	{ // callseq 17, 0
	.param .b64 param0;
	st.param.b64 	[param0], %rd21;
	.param .b64 param1;
	st.param.b64 	[param1], %rd8;
	.param .b32 retval0;
	call.uni (retval0), 
	vprintf, 
	(
	param0, 
	param1
	);
	ld.param.b32 	%r56, [retval0];
	} // callseq 17
$L__BB2_7:
	setp.ge.s32 	%p5, %r91, %r46;
	@%p5 bra 	$L__BB2_9;
	mul.wide.s32 	%rd23, %r91, 4;
	add.s64 	%rd24, %rd3, %rd23;
	ld.global.f32 	%f7, [%rd24];
	add.s64 	%rd25, %rd2, %rd23;
	ld.global.f32 	%f8, [%rd25];
	add.f32 	%f9, %f7, %f8;
	add.s64 	%rd26, %rd1, %rd23;
	st.global.f32 	[%rd26], %f9;
	st.local.v2.u32 	[%rd4], {%r3, %r91};
	cvta.global.u64 	%rd28, %rd13;
	{ // callseq 18, 0
	.param .b64 param0;
	st.param.b64 	[param0], %rd28;
	.param .b64 param1;
	st.param.b64 	[param1], %rd8;
	.param .b32 retval0;
	call.uni (retval0), 
	vprintf, 
	(
	param0, 
	param1
	);
	ld.param.b32 	%r58, [retval0];
	} // callseq 18
$L__BB2_9:
	setp.ge.s32 	%p6, %r90, %r46;
	@%p6 bra 	$L__BB2_11;
	mul.wide.s32 	%rd30, %r90, 4;
	add.s64 	%rd31, %rd3, %rd30;
	ld.global.f32 	%f10, [%rd31];
	add.s64 	%rd32, %rd2, %rd30;
	ld.global.f32 	%f11, [%rd32];
	add.f32 	%f12, %f10, %f11;
	add.s64 	%rd33, %rd1, %rd30;
	st.global.f32 	[%rd33], %f12;
	st.local.v2.u32 	[%rd4], {%r3, %r90};
	cvta.global.u64 	%rd35, %rd13;
	{ // callseq 19, 0
	.param .b64 param0;
	st.param.b64 	[param0], %rd35;
	.param .b64 param1;
	st.param.b64 	[param1], %rd8;
	.param .b32 retval0;
	call.uni (retval0), 
	vprintf, 
	(
	param0, 
	param1
	);
	ld.param.b32 	%r60, [retval0];
	} // callseq 19
$L__BB2_11:
	setp.ge.s32 	%p7, %r89, %r46;
	@%p7 bra 	$L__BB2_13;
	mul.wide.s32 	%rd37, %r89, 4;
	add.s64 	%rd38, %rd3, %rd37;
	ld.global.f32 	%f13, [%rd38];
	add.s64 	%rd39, %rd2, %rd37;
	ld.global.f32 	%f14, [%rd39];
	add.f32 	%f15, %f13, %f14;
	add.s64 	%rd40, %rd1, %rd37;
	st.global.f32 	[%rd40], %f15;
	st.local.v2.u32 	[%rd4], {%r3, %r89};
	cvta.global.u64 	%rd42, %rd13;
	{ // callseq 20, 0
	.param .b64 param0;
	st.param.b64 	[param0], %rd42;
	.param .b64 param1;
	st.param.b64 	[param1], %rd8;
	.param .b32 retval0;
	call.uni (retval0), 
	vprintf, 
	(
	param0, 
	param1
	);
	ld.param.b32 	%r62, [retval0];
	} // callseq 20
$L__BB2_13:
	setp.ge.s32 	%p8, %r88, %r46;
	@%p8 bra 	$L__BB2_15;
	mul.wide.s32 	%rd44, %r88, 4;
	add.s64 	%rd45, %rd3, %rd44;
	ld.global.f32 	%f16, [%rd45];
	add.s64 	%rd46, %rd2, %rd44;
	ld.global.f32 	%f17, [%rd46];
	add.f32 	%f18, %f16, %f17;
	add.s64 	%rd47, %rd1, %rd44;
	st.global.f32 	[%rd47], %f18;
	st.local.v2.u32 	[%rd4], {%r3, %r88};
	cvta.global.u64 	%rd49, %rd13;
	{ // callseq 21, 0
	.param .b64 param0;
	st.param.b64 	[param0], %rd49;
	.param .b64 param1;
	st.param.b64 	[param1], %rd8;
	.param .b32 retval0;
	call.uni (retval0), 
	vprintf, 
	(
	param0, 
	param1
	);
	ld.param.b32 	%r64, [retval0];
	} // callseq 21
$L__BB2_15:
	setp.ge.s32 	%p9, %r87, %r46;
	@%p9 bra 	$L__BB2_17;
	mul.wide.s32 	%rd51, %r87, 4;
	add.s64 	%rd52, %rd3, %rd51;
	ld.global.f32 	%f19, [%rd52];
	add.s64 	%rd53, %rd2, %rd51;
	ld.global.f32 	%f20, [%rd53];
	add.f32 	%f21, %f19, %f20;
	add.s64 	%rd54, %rd1, %rd51;
	st.global.f32 	[%rd54], %f21;
	st.local.v2.u32 	[%rd4], {%r3, %r87};
	mov.u64 	%rd55, $str;
	cvta.global.u64 	%rd56, %rd55;
	add.u64 	%rd57, %SP, 0;
	{ // callseq 22, 0
	.param .b64 param0;
	st.param.b64 	[param0], %rd56;
	.param .b64 param1;
	st.param.b64 	[param1], %rd57;
	.param .b32 retval0;
	call.uni (retval0), 
	vprintf, 
	(
	param0, 
	param1
	);
	ld.param.b32 	%r66, [retval0];
	} // callseq 22
$L__BB2_17:
	setp.ge.s32 	%p10, %r86, %r46;
	@%p10 bra 	$L__BB2_19;
	mul.wide.s32 	%rd58, %r86, 4;
	add.s64 	%rd59, %rd3, %rd58;
	ld.global.f32 	%f22, [%rd59];
	add.s64 	%rd60, %rd2, %rd58;
	ld.global.f32 	%f23, [%rd60];
	add.f32 	%f24, %f22, %f23;
	add.s64 	%rd61, %rd1, %rd58;
	st.global.f32 	[%rd61], %f24;
	st.local.v2.u32 	[%rd4], {%r3, %r86};
	mov.u64 	%rd62, $str;
	cvta.global.u64 	%rd63, %rd62;
	add.u64 	%rd64, %SP, 0;
	{ // callseq 23, 0
	.param .b64 param0;
	st.param.b64 	[param0], %rd63;
	.param .b64 param1;
	st.param.b64 	[param1], %rd64;
	.param .b32 retval0;
	call.uni (retval0), 
	vprintf, 
	(
	param0, 
	param1
	);
	ld.param.b32 	%r68, [retval0];
	} // callseq 23
$L__BB2_19:
	add.s32 	%r93, %r93, 8;
	add.s32 	%r92, %r92, %r8;
	add.s32 	%r91, %r91, %r8;
	add.s32 	%r90, %r90, %r8;
	add.s32 	%r89, %r89, %r8;
	add.s32 	%r88, %r88, %r8;
	add.s32 	%r87, %r87, %r8;
	add.s32 	%r86, %r86, %r8;
	add.s32 	%r85, %r85, %r8;
	setp.ne.s32 	%p11, %r93, 0;
	@%p11 bra 	$L__BB2_3;
$L__BB2_20:
	setp.eq.s32 	%p12, %r4, 0;
	@%p12 bra 	$L__BB2_41;
	and.b32  	%r34, %r47, 3;
	setp.lt.u32 	%p13, %r4, 4;
	@%p13 bra 	$L__BB2_31;
	mad.lo.s32 	%r35, %r95, %r47, %r3;
	setp.ge.s32 	%p14, %r35, %r46;
	@%p14 bra 	$L__BB2_24;
	mul.wide.s32 	%rd65, %r35, 4;
	add.s64 	%rd66, %rd3, %rd65;
	ld.global.f32 	%f25, [%rd66];
	add.s64 	%rd67, %rd2, %rd65;
	ld.global.f32 	%f26, [%rd67];
	add.f32 	%f27, %f25, %f26;
	add.s64 	%rd68, %rd1, %rd65;
	st.global.f32 	[%rd68], %f27;
	st.local.v2.u32 	[%rd4], {%r3, %r35};
	mov.u64 	%rd69, $str;
	cvta.global.u64 	%rd70, %rd69;
	add.u64 	%rd71, %SP, 0;
	{ // callseq 24, 0
	.param .b64 param0;
	st.param.b64 	[param0], %rd70;
	.param .b64 param1;
	st.param.b64 	[param1], %rd71;
	.param .b32 retval0;
	call.uni (retval0), 
	vprintf, 
	(
	param0, 
	param1
	);
	ld.param.b32 	%r70, [retval0];
	} // callseq 24
$L__BB2_24:
	add.s32 	%r36, %r35, %r47;
	setp.ge.s32 	%p15, %r36, %r46;
	@%p15 bra 	$L__BB2_26;
	mul.wide.s32 	%rd72, %r36, 4;
	add.s64 	%rd73, %rd3, %rd72;
	ld.global.f32 	%f28, [%rd73];
	add.s64 	%rd74, %rd2, %rd72;
	ld.global.f32 	%f29, [%rd74];
	add.f32 	%f30, %f28, %f29;
	add.s64 	%rd75, %rd1, %rd72;
	st.global.f32 	[%rd75], %f30;
	st.local.v2.u32 	[%rd4], {%r3, %r36};
	mov.u64 	%rd76, $str;
	cvta.global.u64 	%rd77, %rd76;
	add.u64 	%rd78, %SP, 0;
	{ // callseq 25, 0
	.param .b64 param0;
	st.param.b64 	[param0], %rd77;
	.param .b64 param1;
	st.param.b64 	[param1], %rd78;
	.param .b32 retval0;
	call.uni (retval0), 
	vprintf, 
	(
	param0, 
	param1
	);
	ld.param.b32 	%r72, [retval0];
	} // callseq 25
$L__BB2_26:
	add.s32 	%r37, %r36, %r47;
	setp.ge.s32 	%p16, %r37, %r46;
	@%p16 bra 	$L__BB2_28;
	mul.wide.s32 	%rd79, %r37, 4;
	add.s64 	%rd80, %rd3, %rd79;
	ld.global.f32 	%f31, [%rd80];
	add.s64 	%rd81, %rd2, %rd79;
	ld.global.f32 	%f32, [%rd81];
	add.f32 	%f33, %f31, %f32;
	add.s64 	%rd82, %rd1, %rd79;
	st.global.f32 	[%rd82], %f33;
	st.local.v2.u32 	[%rd4], {%r3, %r37};
	mov.u64 	%rd83, $str;
	cvta.global.u64 	%rd84, %rd83;
	add.u64 	%rd85, %SP, 0;
	{ // callseq 26, 0
	.param .b64 param0;
	st.param.b64 	[param0], %rd84;
	.param .b64 param1;
	st.param.b64 	[param1], %rd85;
	.param .b32 retval0;
	call.uni (retval0), 
	vprintf, 
	(
	param0, 
	param1
	);
	ld.param.b32 	%r74, [retval0];
	} // callseq 26
$L__BB2_28:
	add.s32 	%r38, %r37, %r47;
	setp.ge.s32 	%p17, %r38, %r46;
	@%p17 bra 	$L__BB2_30;
	mul.wide.s32 	%rd86, %r38, 4;
	add.s64 	%rd87, %rd3, %rd86;
	ld.global.f32 	%f34, [%rd87];
	add.s64 	%rd88, %rd2, %rd86;
	ld.global.f32 	%f35, [%rd88];
	add.f32 	%f36, %f34, %f35;
	add.s64 	%rd89, %rd1, %rd86;
	st.global.f32 	[%rd89], %f36;
	st.local.v2.u32 	[%rd4], {%r3, %r38};
	mov.u64 	%rd90, $str;
	cvta.global.u64 	%rd91, %rd90;
	add.u64 	%rd92, %SP, 0;
	{ // callseq 27, 0
	.param .b64 param0;
	st.param.b64 	[param0], %rd91;
	.param .b64 param1;
	st.param.b64 	[param1], %rd92;
	.param .b32 retval0;
	call.uni (retval0), 
	vprintf, 
	(
	param0, 
	param1
	);
	ld.param.b32 	%r76, [retval0];
	} // callseq 27
$L__BB2_30:
	add.s32 	%r95, %r95, 4;
$L__BB2_31:
	setp.eq.s32 	%p18, %r34, 0;
	@%p18 bra 	$L__BB2_41;
	setp.eq.s32 	%p19, %r34, 1;
	@%p19 bra 	$L__BB2_38;
	mad.lo.s32 	%r41, %r95, %r47, %r3;
	setp.ge.s32 	%p20, %r41, %r46;
	@%p20 bra 	$L__BB2_35;
	mul.wide.s32 	%rd93, %r41, 4;
	add.s64 	%rd94, %rd3, %rd93;
	ld.global.f32 	%f37, [%rd94];
	add.s64 	%rd95, %rd2, %rd93;
	ld.global.f32 	%f38, [%rd95];
	add.f32 	%f39, %f37, %f38;
	add.s64 	%rd96, %rd1, %rd93;
	st.global.f32 	[%rd96], %f39;
	st.local.v2.u32 	[%rd4], {%r3, %r41};
	mov.u64 	%rd97, $str;
	cvta.global.u64 	%rd98, %rd97;
	add.u64 	%rd99, %SP, 0;
	{ // callseq 28, 0
	.param .b64 param0;
	st.param.b64 	[param0], %rd98;
	.param .b64 param1;
	st.param.b64 	[param1], %rd99;
	.param .b32 retval0;
	call.uni (retval0), 
	vprintf, 
	(
	param0, 
	param1
	);
	ld.param.b32 	%r78, [retval0];
	} // callseq 28
$L__BB2_35:
	add.s32 	%r42, %r41, %r47;
	setp.ge.s32 	%p21, %r42, %r46;
	@%p21 bra 	$L__BB2_37;
	mul.wide.s32 	%rd100, %r42, 4;
	add.s64 	%rd101, %rd3, %rd100;
	ld.global.f32 	%f40, [%rd101];
	add.s64 	%rd102, %rd2, %rd100;
	ld.global.f32 	%f41, [%rd102];
	add.f32 	%f42, %f40, %f41;
	add.s64 	%rd103, %rd1, %rd100;
	st.global.f32 	[%rd103], %f42;
	st.local.v2.u32 	[%rd4], {%r3, %r42};
	mov.u64 	%rd104, $str;
	cvta.global.u64 	%rd105, %rd104;
	add.u64 	%rd106, %SP, 0;
	{ // callseq 29, 0
	.param .b64 param0;
	st.param.b64 	[param0], %rd105;
	.param .b64 param1;
	st.param.b64 	[param1], %rd106;
	.param .b32 retval0;
	call.uni (retval0), 
	vprintf, 
	(
	param0, 
	param1
	);
	ld.param.b32 	%r80, [retval0];
	} // callseq 29
$L__BB2_37:
	add.s32 	%r95, %r95, 2;
$L__BB2_38:
	and.b32  	%r82, %r47, 1;
	setp.eq.b32 	%p22, %r82, 1;
	not.pred 	%p23, %p22;
	@%p23 bra 	$L__BB2_41;
	mad.lo.s32 	%r45, %r95, %r47, %r3;
	setp.ge.s32 	%p24, %r45, %r46;
	@%p24 bra 	$L__BB2_41;
	mul.wide.s32 	%rd107, %r45, 4;
	add.s64 	%rd108, %rd3, %rd107;
	ld.global.f32 	%f43, [%rd108];
	add.s64 	%rd109, %rd2, %rd107;
	ld.global.f32 	%f44, [%rd109];
	add.f32 	%f45, %f43, %f44;
	add.s64 	%rd110, %rd1, %rd107;
	st.global.f32 	[%rd110], %f45;
	st.local.v2.u32 	[%rd4], {%r3, %r45};
	mov.u64 	%rd111, $str;
	cvta.global.u64 	%rd112, %rd111;
	add.u64 	%rd113, %SP, 0;
	{ // callseq 30, 0
	.param .b64 param0;
	st.param.b64 	[param0], %rd112;
	.param .b64 param1;
	st.param.b64 	[param1], %rd113;
	.param .b32 retval0;
	call.uni (retval0), 
	vprintf, 
	(
	param0, 
	param1
	);
	ld.param.b32 	%r83, [retval0];
	} // callseq 30
$L__BB2_41:
	ret;

}


// ===== COMPILED SASS (sm_100) =====

	.target	sm_100

	.elftype	@"ET_EXEC"


//--------------------- .note.nv.tkinfo           --------------------------
	.section	.note.nv.tkinfo,"",@"SHT_NOTE"
	.sectionflags	@"SHF_NOTE_NV_TKINFO"
	.tkinfo
        /*0018*/ 	.word	0x00000002
        /*0030*/ 	.string	""
        /*0030*/ 	.string	"ptxas"
        /*0030*/ 	.string	"Cuda compilation tools, release 13.0, V13.0.88"
        /*0030*/ 	.string	"Build cuda_13.0.r13.0/compiler.36424714_0"
        /*0030*/ 	.string	"-arch sm_100 -m 64 "



//--------------------- .note.nv.cuinfo           --------------------------
	.section	.note.nv.cuinfo,"",@"SHT_NOTE"
	.sectionflags	@"SHF_NOTE_NV_CUINFO"
        /*0018*/ 	.short	0x0002
        /*001a*/ 	.short	0x0064
        /*001c*/ 	.short	0x0082
	.zero		2


//--------------------- .nv.info                  --------------------------
	.section	.nv.info,"",@"SHT_CUDA_INFO"
	.align	4


	//----- nvinfo : EIATTR_REGCOUNT
	.align		4
        /*0000*/ 	.byte	0x04, 0x2f
        /*0002*/ 	.short	(.L_2 - .L_1)
	.align		4
.L_1:
        /*0004*/ 	.word	index@(_Z13oneElementAddPfS_S_i)
        /*0008*/ 	.word	0x00000018


	//----- nvinfo : EIATTR_FRAME_SIZE
	.align		4
.L_2:
        /*000c*/ 	.byte	0x04, 0x11
        /*000e*/ 	.short	(.L_4 - .L_3)
	.align		4
.L_3:
        /*0010*/ 	.word	index@(_Z13oneElementAddPfS_S_i)
        /*0014*/ 	.word	0x00000008


	//----- nvinfo : EIATTR_REGCOUNT
	.align		4
.L_4:
        /*0018*/ 	.byte	0x04, 0x2f
        /*001a*/ 	.short	(.L_6 - .L_5)
	.align		4
.L_5:
        /*001c*/ 	.word	index@(_Z16oneElementAddRowPfS_S_ii)
        /*0020*/ 	.word	0x00000020


	//----- nvinfo : EIATTR_FRAME_SIZE
	.align		4
.L_6:
        /*0024*/ 	.byte	0x04, 0x11
        /*0026*/ 	.short	(.L_8 - .L_7)
	.align		4
.L_7:
        /*0028*/ 	.word	index@(_Z16oneElementAddRowPfS_S_ii)
        /*002c*/ 	.word	0x00000008


	//----- nvinfo : EIATTR_REGCOUNT
	.align		4
.L_8:
        /*0030*/ 	.byte	0x04, 0x2f
        /*0032*/ 	.short	(.L_10 - .L_9)
	.align		4
.L_9:
        /*0034*/ 	.word	index@(_Z16oneElementAddColPfS_S_ii)
        /*0038*/ 	.word	0x00000028


	//----- nvinfo : EIATTR_FRAME_SIZE
	.align		4
.L_10:
        /*003c*/ 	.byte	0x04, 0x11
        /*003e*/ 	.short	(.L_12 - .L_11)
	.align		4
.L_11:
        /*0040*/ 	.word	index@(_Z16oneElementAddColPfS_S_ii)
        /*0044*/ 	.word	0x00000008


	//----- nvinfo : EIATTR_MIN_STACK_SIZE
	.align		4
.L_12:
        /*0048*/ 	.byte	0x04, 0x12
        /*004a*/ 	.short	(.L_14 - .L_13)
	.align		4
.L_13:
        /*004c*/ 	.word	index@(_Z16oneElementAddColPfS_S_ii)
        /*0050*/ 	.word	0x00000008


	//----- nvinfo : EIATTR_MIN_STACK_SIZE
	.align		4
.L_14:
        /*0054*/ 	.byte	0x04, 0x12
        /*0056*/ 	.short	(.L_16 - .L_15)
	.align		4
.L_15:
        /*0058*/ 	.word	index@(_Z16oneElementAddRowPfS_S_ii)
        /*005c*/ 	.word	0x00000008


	//----- nvinfo : EIATTR_MIN_STACK_SIZE
	.align		4
.L_16:
        /*0060*/ 	.byte	0x04, 0x12
        /*0062*/ 	.short	(.L_18 - .L_17)
	.align		4
.L_17:
        /*0064*/ 	.word	index@(_Z13oneElementAddPfS_S_i)
        /*0068*/ 	.word	0x00000008
.L_18:


//--------------------- .nv.compat                --------------------------
	.section	.nv.compat,"",@"SHT_CUDA_COMPAT_INFO"
	.align	4
        /*0000*/ 	.byte	0x02, 0x09, 0x00, 0x00, 0x02, 0x02, 0x01, 0x00, 0x02, 0x05, 0x05, 0x00, 0x03, 0x07, 0x01, 0x01
        /*0010*/ 	.byte	0x02, 0x03, 0x00, 0x00, 0x02, 0x06, 0x01, 0x00, 0x04, 0x0b, 0x08, 0x00, 0x09, 0x00, 0x00, 0x00
        /*0020*/ 	.byte	0x00, 0x00, 0x00, 0x00


//--------------------- .nv.info._Z16oneElementAddColPfS_S_ii --------------------------
	.section	.nv.info._Z16oneElementAddColPfS_S_ii,"",@"SHT_CUDA_INFO"
	.sectionflags	@""
	.align	4


	//----- nvinfo : EIATTR_CUDA_API_VERSION
	.align		4
        /*0000*/ 	.byte	0x04, 0x37
        /*0002*/ 	.short	(.L_20 - .L_19)
.L_19:
        /*0004*/ 	.word	0x00000082


	//----- nvinfo : EIATTR_KPARAM_INFO
	.align		4
.L_20:
        /*0008*/ 	.byte	0x04, 0x17
        /*000a*/ 	.short	(.L_22 - .L_21)
.L_21:
        /*000c*/ 	.word	0x00000000
        /*0010*/ 	.short	0x0004
        /*0012*/ 	.short	0x001c
        /*0014*/ 	.byte	0x00, 0xf0, 0x11, 0x00


	//----- nvinfo : EIATTR_KPARAM_INFO
	.align		4
.L_22:
        /*0018*/ 	.byte	0x04, 0x17
        /*001a*/ 	.short	(.L_24 - .L_23)
.L_23:
        /*001c*/ 	.word	0x00000000
        /*0020*/ 	.short	0x0003
        /*0022*/ 	.short	0x0018
        /*0024*/ 	.byte	0x00, 0xf0, 0x11, 0x00


	//----- nvinfo : EIATTR_KPARAM_INFO
	.align		4
.L_24:
        /*0028*/ 	.byte	0x04, 0x17
        /*002a*/ 	.short	(.L_26 - .L_25)
.L_25:
        /*002c*/ 	.word	0x00000000
        /*0030*/ 	.short	0x0002
        /*0032*/ 	.short	0x0010
        /*0034*/ 	.byte	0x00, 0xf5, 0x21, 0x00


	//----- nvinfo : EIATTR_KPARAM_INFO
	.align		4
.L_26:
        /*0038*/ 	.byte	0x04, 0x17
        /*003a*/ 	.short	(.L_28 - .L_27)
.L_27:
        /*003c*/ 	.word	0x00000000
        /*0040*/ 	.short	0x0001
        /*0042*/ 	.short	0x0008
        /*0044*/ 	.byte	0x00, 0xf5, 0x21, 0x00


	//----- nvinfo : EIATTR_KPARAM_INFO
	.align		4
.L_28:
        /*0048*/ 	.byte	0x04, 0x17
        /*004a*/ 	.short	(.L_30 - .L_29)
.L_29:
        /*004c*/ 	.word	0x00000000
        /*0050*/ 	.short	0x0000
        /*0052*/ 	.short	0x0000
        /*0054*/ 	.byte	0x00, 0xf5, 0x21, 0x00


	//----- nvinfo : EIATTR_SPARSE_MMA_MASK
	.align		4
.L_30:
        /*0058*/ 	.byte	0x03, 0x50
        /*005a*/ 	.short	0x0000


	//----- nvinfo : EIATTR_MAXREG_COUNT
	.align		4
        /*005c*/ 	.byte	0x03, 0x1b
        /*005e*/ 	.short	0x00ff


	//----- nvinfo : EIATTR_EXTERNS
	.align		4
        /*0060*/ 	.byte	0x04, 0x0f
        /*0062*/ 	.short	(.L_32 - .L_31)


	//   ....[0]....
	.align		4
.L_31:
        /*0064*/ 	.word	index@(vprintf)


	//----- nvinfo : EIATTR_MERCURY_ISA_VERSION
	.align		4
.L_32:
        /*0068*/ 	.byte	0x03, 0x5f
        /*006a*/ 	.short	0x0101


	//----- nvinfo : EIATTR_VRC_CTA_INIT_COUNT
	.align		4
        /*006c*/ 	.byte	0x02, 0x4a
	.zero		1
	.zero		1


	//----- nvinfo : EIATTR_SYSCALL_OFFSETS
	.align		4
        /*0070*/ 	.byte	0x04, 0x46
        /*0072*/ 	.short	(.L_34 - .L_33)


	//   ....[0]....
.L_33:
        /*0074*/ 	.word	0x00000370


	//   ....[1]....
        /*0078*/ 	.word	0x00000500


	//   ....[2]....
        /*007c*/ 	.word	0x00000690


	//   ....[3]....
        /*0080*/ 	.word	0x00000820


	//   ....[4]....
        /*0084*/ 	.word	0x000009b0


	//   ....[5]....
        /*0088*/ 	.word	0x00000b40


	//   ....[6]....
        /*008c*/ 	.word	0x00000cd0


	//   ....[7]....
        /*0090*/ 	.word	0x00000e60


	//   ....[8]....
        /*0094*/ 	.word	0x00001120


	//   ....[9]....
        /*0098*/ 	.word	0x000012c0


	//   ....[10]....
        /*009c*/ 	.word	0x00001460


	//   ....[11]....
        /*00a0*/ 	.word	0x00001600


	//   ....[12]....
        /*00a4*/ 	.word	0x00001800


	//   ....[13]....
        /*00a8*/ 	.word	0x000019a0


	//   ....[14]....
        /*00ac*/ 	.word	0x00001b90


	//----- nvinfo : EIATTR_EXIT_INSTR_OFFSETS
	.align		4
.L_34:
        /*00b0*/ 	.byte	0x04, 0x1c
        /*00b2*/ 	.short	(.L_36 - .L_35)


	//   ....[0]....
.L_35:
        /*00b4*/ 	.word	0x00000080


	//   ....[1]....
        /*00b8*/ 	.word	0x00000f60


	//   ....[2]....
        /*00bc*/ 	.word	0x00001640


	//   ....[3]....
        /*00c0*/ 	.word	0x00001a10


	//   ....[4]....
        /*00c4*/ 	.word	0x00001a50


	//   ....[5]....
        /*00c8*/ 	.word	0x00001ba0


	//----- nvinfo : EIATTR_CRS_STACK_SIZE
	.align		4
.L_36:
        /*00cc*/ 	.byte	0x04, 0x1e
        /*00ce*/ 	.short	(.L_38 - .L_37)
.L_37:
        /*00d0*/ 	.word	0x00000000


	//----- nvinfo : EIATTR_CBANK_PARAM_SIZE
	.align		4
.L_38:
        /*00d4*/ 	.byte	0x03, 0x19
        /*00d6*/ 	.short	0x0020


	//----- nvinfo : EIATTR_PARAM_CBANK
	.align		4
        /*00d8*/ 	.byte	0x04, 0x0a
        /*00da*/ 	.short	(.L_40 - .L_39)
	.align		4
.L_39:
        /*00dc*/ 	.word	index@(.nv.constant0._Z16oneElementAddColPfS_S_ii)
        /*00e0*/ 	.short	0x0380
        /*00e2*/ 	.short	0x0020


	//----- nvinfo : EIATTR_SW_WAR
	.align		4
.L_40:
        /*00e4*/ 	.byte	0x04, 0x36
        /*00e6*/ 	.short	(.L_42 - .L_41)
.L_41:
        /*00e8*/ 	.word	0x00000008
.L_42:


//--------------------- .nv.info._Z16oneElementAddRowPfS_S_ii --------------------------
	.section	.nv.info._Z16oneElementAddRowPfS_S_ii,"",@"SHT_CUDA_INFO"
	.sectionflags	@""
	.align	4


	//----- nvinfo : EIATTR_CUDA_API_VERSION
	.align		4
        /*0000*/ 	.byte	0x04, 0x37
        /*0002*/ 	.short	(.L_44 - .L_43)
.L_43:
        /*0004*/ 	.word	0x00000082


	//----- nvinfo : EIATTR_KPARAM_INFO
	.align		4
.L_44:
        /*0008*/ 	.byte	0x04, 0x17
        /*000a*/ 	.short	(.L_46 - .L_45)
.L_45:
        /*000c*/ 	.word	0x00000000
        /*0010*/ 	.short	0x0004
        /*0012*/ 	.short	0x001c
        /*0014*/ 	.byte	0x00, 0xf0, 0x11, 0x00


	//----- nvinfo : EIATTR_KPARAM_INFO
	.align		4
.L_46:
        /*0018*/ 	.byte	0x04, 0x17
        /*001a*/ 	.short	(.L_48 - .L_47)
.L_47:
        /*001c*/ 	.word	0x00000000
        /*0020*/ 	.short	0x0003
        /*0022*/ 	.short	0x0018
        /*0024*/ 	.byte	0x00, 0xf0, 0x11, 0x00


	//----- nvinfo : EIATTR_KPARAM_INFO
	.align		4
.L_48:
        /*0028*/ 	.byte	0x04, 0x17
        /*002a*/ 	.short	(.L_50 - .L_49)
.L_49:
        /*002c*/ 	.word	0x00000000
        /*0030*/ 	.short	0x0002
        /*0032*/ 	.short	0x0010
        /*0034*/ 	.byte	0x00, 0xf5, 0x21, 0x00


	//----- nvinfo : EIATTR_KPARAM_INFO
	.align		4
.L_50:
        /*0038*/ 	.byte	0x04, 0x17
        /*003a*/ 	.short	(.L_52 - .L_51)
.L_51:
        /*003c*/ 	.word	0x00000000
        /*0040*/ 	.short	0x0001
        /*0042*/ 	.short	0x0008
        /*0044*/ 	.byte	0x00, 0xf5, 0x21, 0x00


	//----- nvinfo : EIATTR_KPARAM_INFO
	.align		4
.L_52:
        /*0048*/ 	.byte	0x04, 0x17
        /*004a*/ 	.short	(.L_54 - .L_53)
.L_53:
        /*004c*/ 	.word	0x00000000
        /*0050*/ 	.short	0x0000
        /*0052*/ 	.short	0x0000
        /*0054*/ 	.byte	0x00, 0xf5, 0x21, 0x00


	//----- nvinfo : EIATTR_SPARSE_MMA_MASK
	.align		4
.L_54:
        /*0058*/ 	.byte	0x03, 0x50
        /*005a*/ 	.short	0x0000


	//----- nvinfo : EIATTR_MAXREG_COUNT
	.align		4
        /*005c*/ 	.byte	0x03, 0x1b
        /*005e*/ 	.short	0x00ff


	//----- nvinfo : EIATTR_EXTERNS
	.align		4
        /*0060*/ 	.byte	0x04, 0x0f
        /*0062*/ 	.short	(.L_56 - .L_55)


	//   ....[0]....
	.align		4
.L_55:
        /*0064*/ 	.word	index@(vprintf)


	//----- nvinfo : EIATTR_MERCURY_ISA_VERSION
	.align		4
.L_56:
        /*0068*/ 	.byte	0x03, 0x5f
        /*006a*/ 	.short	0x0101


	//----- nvinfo : EIATTR_VRC_CTA_INIT_COUNT
	.align		4
        /*006c*/ 	.byte	0x02, 0x4a
	.zero		1
	.zero		1


	//----- nvinfo : EIATTR_SYSCALL_OFFSETS
	.align		4
        /*0070*/ 	.byte	0x04, 0x46
        /*0072*/ 	.short	(.L_58 - .L_57)


	//   ....[0]....
.L_57:
        /*0074*/ 	.word	0x00000300


	//   ....[1]....
        /*0078*/ 	.word	0x00000440


	//   ....[2]....
        /*007c*/ 	.word	0x00000580


	//   ....[3]....
        /*0080*/ 	.word	0x000006c0


	//   ....[4]....
        /*0084*/ 	.word	0x00000800


	//   ....[5]....
        /*0088*/ 	.word	0x00000940


	//   ....[6]....
        /*008c*/ 	.word	0x00000a80


	//   ....[7]....
        /*0090*/ 	.word	0x00000bb0


	//   ....[8]....
        /*0094*/ 	.word	0x00000e00


	//   ....[9]....
        /*0098*/ 	.word	0x00000fb0


	//   ....[10]....
        /*009c*/ 	.word	0x00001160


	//   ....[11]....
        /*00a0*/ 	.word	0x00001310


	//   ....[12]....
        /*00a4*/ 	.word	0x00001500


	//   ....[13]....
        /*00a8*/ 	.word	0x000016b0


	//   ....[14]....
        /*00ac*/ 	.word	0x00001890


	//----- nvinfo : EIATTR_EXIT_INSTR_OFFSETS
	.align		4
.L_58:
        /*00b0*/ 	.byte	0x04, 0x1c
        /*00b2*/ 	.short	(.L_60 - .L_59)


	//   ....[0]....
.L_59:
        /*00b4*/ 	.word	0x000000a0


	//   ....[1]....
        /*00b8*/ 	.word	0x00000c30


	//   ....[2]....
        /*00bc*/ 	.word	0x00001350


	//   ....[3]....
        /*00c0*/ 	.word	0x00001710


	//   ....[4]....
        /*00c4*/ 	.word	0x00001750


	//   ....[5]....
        /*00c8*/ 	.word	0x000018a0


	//----- nvinfo : EIATTR_CRS_STACK_SIZE
	.align		4
.L_60:
        /*00cc*/ 	.byte	0x04, 0x1e
        /*00ce*/ 	.short	(.L_62 - .L_61)
.L_61:
        /*00d0*/ 	.word	0x00000000


	//----- nvinfo : EIATTR_CBANK_PARAM_SIZE
	.align		4
.L_62:
        /*00d4*/ 	.byte	0x03, 0x19
        /*00d6*/ 	.short	0x0020


	//----- nvinfo : EIATTR_PARAM_CBANK
	.align		4
        /*00d8*/ 	.byte	0x04, 0x0a
        /*00da*/ 	.short	(.L_64 - .L_63)
	.align		4
.L_63:
        /*00dc*/ 	.word	index@(.nv.constant0._Z16oneElementAddRowPfS_S_ii)
        /*00e0*/ 	.short	0x0380
        /*00e2*/ 	.short	0x0020


	//----- nvinfo : EIATTR_SW_WAR
	.align		4
.L_64:
        /*00e4*/ 	.byte	0x04, 0x36
        /*00e6*/ 	.short	(.L_66 - .L_65)
.L_65:
        /*00e8*/ 	.word	0x00000008
.L_66:


//--------------------- .nv.info._Z13oneElementAddPfS_S_i --------------------------
	.section	.nv.info._Z13oneElementAddPfS_S_i,"",@"SHT_CUDA_INFO"
	.sectionflags	@""
	.align	4


	//----- nvinfo : EIATTR_CUDA_API_VERSION
	.align		4
        /*0000*/ 	.byte	0x04, 0x37
        /*0002*/ 	.short	(.L_68 - .L_67)
.L_67:
        /*0004*/ 	.word	0x00000082


	//----- nvinfo : EIATTR_KPARAM_INFO
	.align		4
.L_68:
        /*0008*/ 	.byte	0x04, 0x17
        /*000a*/ 	.short	(.L_70 - .L_69)
.L_69:
        /*000c*/ 	.word	0x00000000
        /*0010*/ 	.short	0x0003
        /*0012*/ 	.short	0x0018
        /*0014*/ 	.byte	0x00, 0xf0, 0x11, 0x00


	//----- nvinfo : EIATTR_KPARAM_INFO
	.align		4
.L_70:
        /*0018*/ 	.byte	0x04, 0x17
        /*001a*/ 	.short	(.L_72 - .L_71)
.L_71:
        /*001c*/ 	.word	0x00000000
        /*0020*/ 	.short	0x0002
        /*0022*/ 	.short	0x0010
        /*0024*/ 	.byte	0x00, 0xf5, 0x21, 0x00


	//----- nvinfo : EIATTR_KPARAM_INFO
	.align		4
.L_72:
        /*0028*/ 	.byte	0x04, 0x17
        /*002a*/ 	.short	(.L_74 - .L_73)
.L_73:
        /*002c*/ 	.word	0x00000000
        /*0030*/ 	.short	0x0001
        /*0032*/ 	.short	0x0008
        /*0034*/ 	.byte	0x00, 0xf5, 0x21, 0x00


	//----- nvinfo : EIATTR_KPARAM_INFO
	.align		4
.L_74:
        /*0038*/ 	.byte	0x04, 0x17
        /*003a*/ 	.short	(.L_76 - .L_75)
.L_75:
        /*003c*/ 	.word	0x00000000
        /*0040*/ 	.short	0x0000
        /*0042*/ 	.short	0x0000
        /*0044*/ 	.byte	0x00, 0xf5, 0x21, 0x00


	//----- nvinfo : EIATTR_SPARSE_MMA_MASK
	.align		4
.L_76:
        /*0048*/ 	.byte	0x03, 0x50
        /*004a*/ 	.short	0x0000


	//----- nvinfo : EIATTR_MAXREG_COUNT
	.align		4
        /*004c*/ 	.byte	0x03, 0x1b
        /*004e*/ 	.short	0x00ff


	//----- nvinfo : EIATTR_EXTERNS
	.align		4
        /*0050*/ 	.byte	0x04, 0x0f
        /*0052*/ 	.short	(.L_78 - .L_77)


	//   ....[0]....
	.align		4
.L_77:
        /*0054*/ 	.word	index@(vprintf)


	//----- nvinfo : EIATTR_MERCURY_ISA_VERSION
	.align		4
.L_78:
        /*0058*/ 	.byte	0x03, 0x5f
        /*005a*/ 	.short	0x0101


	//----- nvinfo : EIATTR_VRC_CTA_INIT_COUNT
	.align		4
        /*005c*/ 	.byte	0x02, 0x4a
	.zero		1
	.zero		1


	//----- nvinfo : EIATTR_SYSCALL_OFFSETS
	.align		4
        /*0060*/ 	.byte	0x04, 0x46
        /*0062*/ 	.short	(.L_80 - .L_79)


	//   ....[0]....
.L_79:
        /*0064*/ 	.word	0x00000200


	//----- nvinfo : EIATTR_EXIT_INSTR_OFFSETS
	.align		4
.L_80:
        /*0068*/ 	.byte	0x04, 0x1c
        /*006a*/ 	.short	(.L_82 - .L_81)


	//   ....[0]....
.L_81:
        /*006c*/ 	.word	0x000000c0


	//   ....[1]....
        /*0070*/ 	.word	0x00000210


	//----- nvinfo : EIATTR_CRS_STACK_SIZE
	.align		4
.L_82:
        /*0074*/ 	.byte	0x04, 0x1e
        /*0076*/ 	.short	(.L_84 - .L_83)
.L_83:
        /*0078*/ 	.word	0x00000000


	//----- nvinfo : EIATTR_CBANK_PARAM_SIZE
	.align		4
.L_84:
        /*007c*/ 	.byte	0x03, 0x19
        /*007e*/ 	.short	0x001c


	//----- nvinfo : EIATTR_PARAM_CBANK
	.align		4
        /*0080*/ 	.byte	0x04, 0x0a
        /*0082*/ 	.short	(.L_86 - .L_85)
	.align		4
.L_85:
        /*0084*/ 	.word	index@(.nv.constant0._Z13oneElementAddPfS_S_i)
        /*0088*/ 	.short	0x0380
        /*008a*/ 	.short	0x001c


	//----- nvinfo : EIATTR_SW_WAR
	.align		4
.L_86:
        /*008c*/ 	.byte	0x04, 0x36
        /*008e*/ 	.short	(.L_88 - .L_87)
.L_87:
        /*0090*/ 	.word	0x00000008
.L_88:


//--------------------- .nv.callgraph             --------------------------
	.section	.nv.callgraph,"",@"SHT_CUDA_CALLGRAPH"
	.align	4
	.sectionentsize	8
	.align		4
        /*0000*/ 	.word	0x00000000
	.align		4
        /*0004*/ 	.word	0xffffffff
	.align		4
        /*0008*/ 	.word	index@(_Z16oneElementAddColPfS_S_ii)
	.align		4
        /*000c*/ 	.word	index@(vprintf)
	.align		4
        /*0010*/ 	.word	index@(_Z16oneElementAddRowPfS_S_ii)
	.align		4
        /*0014*/ 	.word	index@(vprintf)
	.align		4
        /*0018*/ 	.word	index@(_Z13oneElementAddPfS_S_i)
	.align		4
        /*001c*/ 	.word	index@(vprintf)
	.align		4
        /*0020*/ 	.word	0x00000000
	.align		4
        /*0024*/ 	.word	0xfffffffe
	.align		4
        /*0028*/ 	.word	0x00000000
	.align		4
        /*002c*/ 	.word	0xfffffffd
	.align		4
        /*0030*/ 	.word	0x00000000
	.align		4
        /*0034*/ 	.word	0xfffffffc


//--------------------- .nv.constant4             --------------------------
	.section	.nv.constant4,"a",@progbits
	.align	8
	.align		8
.nv.constant4:
        /*0000*/ 	.dword	vprintf
	.align		8
        /*0008*/ 	.dword	$str


//--------------------- .text._Z16oneElementAddColPfS_S_ii --------------------------
	.section	.text._Z16oneElementAddColPfS_S_ii,"ax",@progbits
	.align	128
        .global         _Z16oneElementAddColPfS_S_ii
        .type           _Z16oneElementAddColPfS_S_ii,@function
        .size           _Z16oneElementAddColPfS_S_ii,(.L_x_71 - _Z16oneElementAddColPfS_S_ii)
        .other          _Z16oneElementAddColPfS_S_ii,@"STO_CUDA_ENTRY STV_DEFAULT"
_Z16oneElementAddColPfS_S_ii:
.text._Z16oneElementAddColPfS_S_ii:
[----:B------:R-:W0:Y:S01]  /*0000*/  LDC R1, c[0x0][0x37c] ;  /* 0x0000df00ff017b82 */ /* 0x000e220000000800 */
[----:B------:R-:W1:Y:S01]  /*0010*/  LDCU UR5, c[0x0][0x39c] ;  /* 0x00007380ff0577ac */ /* 0x000e620008000800 */
[----:B0-----:R-:W-:Y:S01]  /*0020*/  IADD3 R1, PT, PT, R1, -0x8, RZ ;  /* 0xfffffff801017810 */ /* 0x001fe20007ffe0ff */
[----:B------:R-:W0:Y:S01]  /*0030*/  LDCU UR4, c[0x0][0x2f8] ;  /* 0x00005f00ff0477ac */ /* 0x000e220008000800 */
[----:B-1----:R-:W-:-:S04]  /*0040*/  IMAD.U32 R0, RZ, RZ, UR5 ;  /* 0x00000005ff007e24 */ /* 0x002fc8000f8e00ff */
[----:B------:R-:W1:Y:S01]  /*0050*/  S2UR UR5, SR_CTAID.X ;  /* 0x00000000000579c3 */ /* 0x000e620000002500 */
[----:B0-----:R-:W-:Y:S02]  /*0060*/  IADD3 R34, P0, PT, R1, UR4, RZ ;  /* 0x0000000401227c10 */ /* 0x001fe4000ff1e0ff */
[----:B------:R-:W-:-:S13]  /*0070*/  ISETP.GE.AND P1, PT, R0, 0x1, PT ;  /* 0x000000010000780c */ /* 0x000fda0003f26270 */
[----:B-1----:R-:W-:Y:S05]  /*0080*/  @!P1 EXIT ;  /* 0x000000000000994d */ /* 0x002fea0003800000 */
[----:B------:R-:W0:Y:S01]  /*0090*/  S2R R31, SR_TID.X ;  /* 0x00000000001f7919 */ /* 0x000e220000002100 */
[----:B------:R-:W1:Y:S01]  /*00a0*/  LDCU UR6, c[0x0][0x2fc] ;  /* 0x00005f80ff0677ac */ /* 0x000e620008000800 */
[C---:B------:R-:W-:Y:S01]  /*00b0*/  ISETP.GE.U32.AND P1, PT, R0.reuse, 0x8, PT ;  /* 0x000000080000780c */ /* 0x040fe20003f26070 */
[----:B------:R-:W-:Y:S01]  /*00c0*/  IMAD.MOV.U32 R37, RZ, RZ, RZ ;  /* 0x000000ffff257224 */ /* 0x000fe200078e00ff */
[----:B------:R-:W-:Y:S01]  /*00d0*/  LOP3.LUT R36, R0, 0x7, RZ, 0xc0, !PT ;  /* 0x0000000700247812 */ /* 0x000fe200078ec0ff */
[----:B------:R-:W2:Y:S01]  /*00e0*/  LDCU UR4, c[0x0][0x360] ;  /* 0x00006c00ff0477ac */ /* 0x000ea20008000800 */
[----:B------:R-:W3:Y:S01]  /*00f0*/  LDCU.64 UR36, c[0x0][0x358] ;  /* 0x00006b00ff2477ac */ /* 0x000ee20008000a00 */
[----:B-1----:R-:W-:Y:S01]  /*0100*/  IADD3.X R2, PT, PT, RZ, UR6, RZ, P0, !PT ;  /* 0x00000006ff027c10 */ /* 0x002fe200087fe4ff */
[----:B--2---:R-:W-:-:S06]  /*0110*/  UIMAD UR4, UR4, UR5, URZ ;  /* 0x00000005040472a4 */ /* 0x004fcc000f8e02ff */
[----:B0-----:R-:W-:Y:S01]  /*0120*/  IADD3 R32, PT, PT, R31, UR4, RZ ;  /* 0x000000041f207c10 */ /* 0x001fe2000fffe0ff */
[----:B---3--:R-:W-:Y:S06]  /*0130*/  @!P1 BRA `(.L_x_0) ;  /* 0x0000000c00849947 */ /* 0x008fec0003800000 */
[C---:B------:R-:W-:Y:S01]  /*0140*/  LOP3.LUT R37, R0.reuse, 0x7ffffff8, RZ, 0xc0, !PT ;  /* 0x7ffffff800257812 */ /* 0x040fe200078ec0ff */
[----:B------:R-:W-:Y:S01]  /*0150*/  BSSY.RECONVERGENT B7, `(.L_x_0) ;  /* 0x00000df000077945 */ /* 0x000fe20003800200 */
[C---:B------:R-:W-:Y:S01]  /*0160*/  IADD3 R31, PT, PT, R0.reuse, UR4, R31 ;  /* 0x00000004001f7c10 */ /* 0x040fe2000fffe01f */
[C-C-:B------:R-:W-:Y:S01]  /*0170*/  IMAD R29, R0.reuse, 0x2, R32.reuse ;  /* 0x00000002001d7824 */ /* 0x140fe200078e0220 */
[C---:B------:R-:W-:Y:S01]  /*0180*/  LEA R19, R0.reuse, R32, 0x2 ;  /* 0x0000002000137211 */ /* 0x040fe200078e10ff */
[C-C-:B------:R-:W-:Y:S01]  /*0190*/  IMAD R17, R0.reuse, 0x3, R32.reuse ;  /* 0x0000000300117824 */ /* 0x140fe200078e0220 */
[----:B------:R-:W-:Y:S01]  /*01a0*/  IADD3 R35, PT, PT, -R37, RZ, RZ ;  /* 0x000000ff25237210 */ /* 0x000fe20007ffe1ff */
[C-C-:B------:R-:W-:Y:S01]  /*01b0*/  IMAD R23, R0.reuse, 0x5, R32.reuse ;  /* 0x0000000500177824 */ /* 0x140fe200078e0220 */
[----:B------:R-:W0:Y:S01]  /*01c0*/  LDCU UR38, c[0x0][0x398] ;  /* 0x00007300ff2677ac */ /* 0x000e220008000800 */
[C-C-:B------:R-:W-:Y:S02]  /*01d0*/  IMAD R25, R0.reuse, 0x6, R32.reuse ;  /* 0x0000000600197824 */ /* 0x140fe400078e0220 */
[--C-:B------:R-:W-:Y:S01]  /*01e0*/  IMAD R27, R0, 0x7, R32.reuse ;  /* 0x00000007001b7824 */ /* 0x100fe200078e0220 */
[----:B------:R-:W1:Y:S01]  /*01f0*/  LDCU UR39, c[0x0][0x39c] ;  /* 0x00007380ff2777ac */ /* 0x000e620008000800 */
[----:B------:R-:W-:-:S07]  /*0200*/  IMAD.MOV.U32 R33, RZ, RZ, R32 ;  /* 0x000000ffff217224 */ /* 0x000fce00078e0020 */
.L_x_17:
[----:B0-----:R-:W-:Y:S01]  /*0210*/  ISETP.GE.AND P0, PT, R33, UR38, PT ;  /* 0x0000002621007c0c */ /* 0x001fe2000bf06270 */
[----:B------:R-:W-:-:S12]  /*0220*/  BSSY.RECONVERGENT B6, `(.L_x_1) ;  /* 0x0000016000067945 */ /* 0x000fd80003800200 */
[----:B------:R-:W-:Y:S05]  /*0230*/  @P0 BRA `(.L_x_2) ;  /* 0x0000000000500947 */ /* 0x000fea0003800000 */
[----:B------:R-:W0:Y:S08]  /*0240*/  LDC.64 R4, c[0x0][0x388] ;  /* 0x0000e200ff047b82 */ /* 0x000e300000000a00 */
[----:B------:R-:W2:Y:S08]  /*0250*/  LDC.64 R6, c[0x0][0x380] ;  /* 0x0000e000ff067b82 */ /* 0x000eb00000000a00 */
[----:B------:R-:W3:Y:S01]  /*0260*/  LDC.64 R12, c[0x0][0x390] ;  /* 0x0000e400ff0c7b82 */ /* 0x000ee20000000a00 */
[----:B------:R-:W-:Y:S01]  /*0270*/  MOV R8, 0x0 ;  /* 0x0000000000087802 */ /* 0x000fe20000000f00 */
[----:B------:R-:W4:Y:S01]  /*0280*/  LDCU.64 UR4, c[0x4][0x8] ;  /* 0x01000100ff0477ac */ /* 0x000f220008000a00 */
[----:B0-----:R-:W-:-:S06]  /*0290*/  IMAD.WIDE R10, R33, 0x4, R4 ;  /* 0x00000004210a7825 */ /* 0x001fcc00078e0204 */
[----:B------:R-:W5:Y:S01]  /*02a0*/  LDG.E R10, desc[UR36][R10.64] ;  /* 0x000000240a0a7981 */ /* 0x000f62000c1e1900 */
[----:B--2---:R-:W-:-:S05]  /*02b0*/  IMAD.WIDE R6, R33, 0x4, R6 ;  /* 0x0000000421067825 */ /* 0x004fca00078e0206 */
[----:B------:R0:W5:Y:S01]  /*02c0*/  LDG.E R3, desc[UR36][R6.64] ;  /* 0x0000002406037981 */ /* 0x000162000c1e1900 */
[----:B---3--:R-:W-:-:S03]  /*02d0*/  IMAD.WIDE R12, R33, 0x4, R12 ;  /* 0x00000004210c7825 */ /* 0x008fc600078e020c */
[----:B------:R2:W-:Y:S01]  /*02e0*/  STL.64 [R1], R32 ;  /* 0x0000002001007387 */ /* 0x0005e20000100a00 */
[----:B------:R-:W3:Y:S01]  /*02f0*/  LDC.64 R8, c[0x4][R8] ;  /* 0x0100000008087b82 */ /* 0x000ee20000000a00 */
[----:B----4-:R-:W-:Y:S01]  /*0300*/  MOV R5, UR5 ;  /* 0x0000000500057c02 */ /* 0x010fe20008000f00 */
[----:B------:R-:W-:Y:S02]  /*0310*/  IMAD.U32 R4, RZ, RZ, UR4 ;  /* 0x00000004ff047e24 */ /* 0x000fe4000f8e00ff */
[----:B0-----:R-:W-:Y:S01]  /*0320*/  IMAD.MOV.U32 R6, RZ, RZ, R34 ;  /* 0x000000ffff067224 */ /* 0x001fe200078e0022 */
[----:B------:R-:W-:Y:S01]  /*0330*/  MOV R7, R2 ;  /* 0x0000000200077202 */ /* 0x000fe20000000f00 */
[----:B-----5:R-:W-:-:S05]  /*0340*/  FADD R3, R3, R10 ;  /* 0x0000000a03037221 */ /* 0x020fca0000000000 */
[----:B---3--:R2:W-:Y:S02]  /*0350*/  STG.E desc[UR36][R12.64], R3 ;  /* 0x000000030c007986 */ /* 0x0085e4000c101924 */
[----:B------:R-:W-:-:S07]  /*0360*/  LEPC R20, `(.L_x_2) ;  /* 0x000000001014794e */ /* 0x000fce0000000000 */
[----:B-12---:R-:W-:Y:S05]  /*0370*/  CALL.ABS.NOINC R8 ;  /* 0x0000000008007343 */ /* 0x006fea0003c00000 */
.L_x_2:
[----:B-1----:R-:W-:Y:S05]  /*0380*/  BSYNC.RECONVERGENT B6 ;  /* 0x0000000000067941 */ /* 0x002fea0003800200 */
.L_x_1:
[----:B------:R-:W-:Y:S01]  /*0390*/  ISETP.GE.AND P0, PT, R31, UR38, PT ;  /* 0x000000261f007c0c */ /* 0x000fe2000bf06270 */
[----:B------:R-:W-:-:S12]  /*03a0*/  BSSY.RECONVERGENT B6, `(.L_x_3) ;  /* 0x0000017000067945 */ /* 0x000fd80003800200 */
[----:B------:R-:W-:Y:S05]  /*03b0*/  @P0 BRA `(.L_x_4) ;  /* 0x0000000000540947 */ /* 0x000fea0003800000 */
[----:B------:R-:W0:Y:S08]  /*03c0*/  LDC.64 R4, c[0x0][0x388] ;  /* 0x0000e200ff047b82 */ /* 0x000e300000000a00 */
[----:B------:R-:W1:Y:S08]  /*03d0*/  LDC.64 R6, c[0x0][0x380] ;  /* 0x0000e000ff067b82 */ /* 0x000e700000000a00 */
[----:B------:R-:W2:Y:S01]  /*03e0*/  LDC.64 R12, c[0x0][0x390] ;  /* 0x0000e400ff0c7b82 */ /* 0x000ea20000000a00 */
[----:B------:R-:W-:Y:S01]  /*03f0*/  MOV R8, 0x0 ;  /* 0x0000000000087802 */ /* 0x000fe20000000f00 */
[----:B------:R-:W-:Y:S01]  /*0400*/  IMAD.MOV.U32 R30, RZ, RZ, R32 ;  /* 0x000000ffff1e7224 */ /* 0x000fe200078e0020 */
[----:B------:R-:W3:Y:S01]  /*0410*/  LDCU.64 UR4, c[0x4][0x8] ;  /* 0x01000100ff0477ac */ /* 0x000ee20008000a00 */
[----:B0-----:R-:W-:-:S06]  /*0420*/  IMAD.WIDE R10, R31, 0x4, R4 ;  /* 0x000000041f0a7825 */ /* 0x001fcc00078e0204 */
[----:B------:R-:W4:Y:S01]  /*0430*/  LDG.E R10, desc[UR36][R10.64] ;  /* 0x000000240a0a7981 */ /* 0x000f22000c1e1900 */
[----:B-1----:R-:W-:-:S05]  /*0440*/  IMAD.WIDE R6, R31, 0x4, R6 ;  /* 0x000000041f067825 */ /* 0x002fca00078e0206 */
[----:B------:R0:W4:Y:S01]  /*0450*/  LDG.E R3, desc[UR36][R6.64] ;  /* 0x0000002406037981 */ /* 0x000122000c1e1900 */
[----:B--2---:R-:W-:-:S03]  /*0460*/  IMAD.WIDE R12, R31, 0x4, R12 ;  /* 0x000000041f0c7825 */ /* 0x004fc600078e020c */
[----:B------:R1:W-:Y:S01]  /*0470*/  STL.64 [R1], R30 ;  /* 0x0000001e01007387 */ /* 0x0003e20000100a00 */
[----:B------:R-:W2:Y:S01]  /*0480*/  LDC.64 R8, c[0x4][R8] ;  /* 0x0100000008087b82 */ /* 0x000ea20000000a00 */
[----:B---3--:R-:W-:Y:S01]  /*0490*/  MOV R4, UR4 ;  /* 0x0000000400047c02 */ /* 0x008fe20008000f00 */
[----:B------:R-:W-:Y:S01]  /*04a0*/  IMAD.U32 R5, RZ, RZ, UR5 ;  /* 0x00000005ff057e24 */ /* 0x000fe2000f8e00ff */
[----:B0-----:R-:W-:Y:S01]  /*04b0*/  MOV R6, R34 ;  /* 0x0000002200067202 */ /* 0x001fe20000000f00 */
[----:B------:R-:W-:Y:S02]  /*04c0*/  IMAD.MOV.U32 R7, RZ, RZ, R2 ;  /* 0x000000ffff077224 */ /* 0x000fe400078e0002 */
[----:B----4-:R-:W-:-:S05]  /*04d0*/  FADD R3, R3, R10 ;  /* 0x0000000a03037221 */ /* 0x010fca0000000000 */
[----:B--2---:R1:W-:Y:S02]  /*04e0*/  STG.E desc[UR36][R12.64], R3 ;  /* 0x000000030c007986 */ /* 0x0043e4000c101924 */
[----:B------:R-:W-:-:S07]  /*04f0*/  LEPC R20, `(.L_x_4) ;  /* 0x000000001014794e */ /* 0x000fce0000000000 */
[----:B-1----:R-:W-:Y:S05]  /*0500*/  CALL.ABS.NOINC R8 ;  /* 0x0000000008007343 */ /* 0x002fea0003c00000 */
.L_x_4:
[----:B------:R-:W-:Y:S05]  /*0510*/  BSYNC.RECONVERGENT B6 ;  /* 0x0000000000067941 */ /* 0x000fea0003800200 */
.L_x_3:
[----:B------:R-:W-:Y:S01]  /*0520*/  ISETP.GE.AND P0, PT, R29, UR38, PT ;  /* 0x000000261d007c0c */ /* 0x000fe2000bf06270 */
[----:B------:R-:W-:-:S12]  /*0530*/  BSSY.RECONVERGENT B6, `(.L_x_5) ;  /* 0x0000017000067945 */ /* 0x000fd80003800200 */
[----:B------:R-:W-:Y:S05]  /*0540*/  @P0 BRA `(.L_x_6) ;  /* 0x0000000000540947 */ /* 0x000fea0003800000 */
[----:B------:R-:W0:Y:S08]  /*0550*/  LDC.64 R4, c[0x0][0x388] ;  /* 0x0000e200ff047b82 */ /* 0x000e300000000a00 */
[----:B------:R-:W1:Y:S08]  /*0560*/  LDC.64 R6, c[0x0][0x380] ;  /* 0x0000e000ff067b82 */ /* 0x000e700000000a00 */
[----:B------:R-:W2:Y:S01]  /*0570*/  LDC.64 R12, c[0x0][0x390] ;  /* 0x0000e400ff0c7b82 */ /* 0x000ea20000000a00 */
[----:B------:R-:W-:Y:S01]  /*0580*/  MOV R8, 0x0 ;  /* 0x0000000000087802 */ /* 0x000fe20000000f00 */
[----:B------:R-:W3:Y:S01]  /*0590*/  LDCU.64 UR4, c[0x4][0x8] ;  /* 0x01000100ff0477ac */ /* 0x000ee20008000a00 */
[----:B0-----:R-:W-:-:S06]  /*05a0*/  IMAD.WIDE R10, R29, 0x4, R4 ;  /* 0x000000041d0a7825 */ /* 0x001fcc00078e0204 */
[----:B------:R-:W4:Y:S01]  /*05b0*/  LDG.E R10, desc[UR36][R10.64] ;  /* 0x000000240a0a7981 */ /* 0x000f22000c1e1900 */
[----:B-1----:R-:W-:-:S05]  /*05c0*/  IMAD.WIDE R6, R29, 0x4, R6 ;  /* 0x000000041d067825 */ /* 0x002fca00078e0206 */
[----:B------:R0:W4:Y:S01]  /*05d0*/  LDG.E R3, desc[UR36][R6.64] ;  /* 0x0000002406037981 */ /* 0x000122000c1e1900 */
[----:B------:R-:W-:Y:S01]  /*05e0*/  MOV R28, R32 ;  /* 0x00000020001c7202 */ /* 0x000fe20000000f00 */
[----:B--2---:R-:W-:Y:S01]  /*05f0*/  IMAD.WIDE R12, R29, 0x4, R12 ;  /* 0x000000041d0c7825 */ /* 0x004fe200078e020c */
[----:B------:R-:W1:Y:S03]  /*0600*/  LDC.64 R8, c[0x4][R8] ;  /* 0x0100000008087b82 */ /* 0x000e660000000a00 */
[----:B------:R2:W-:Y:S01]  /*0610*/  STL.64 [R1], R28 ;  /* 0x0000001c01007387 */ /* 0x0005e20000100a00 */
[----:B---3--:R-:W-:Y:S01]  /*0620*/  IMAD.U32 R4, RZ, RZ, UR4 ;  /* 0x00000004ff047e24 */ /* 0x008fe2000f8e00ff */
[----:B------:R-:W-:Y:S01]  /*0630*/  MOV R5, UR5 ;  /* 0x0000000500057c02 */ /* 0x000fe20008000f00 */
[----:B0-----:R-:W-:Y:S01]  /*0640*/  IMAD.MOV.U32 R6, RZ, RZ, R34 ;  /* 0x000000ffff067224 */ /* 0x001fe200078e0022 */
[----:B------:R-:W-:Y:S01]  /*0650*/  MOV R7, R2 ;  /* 0x0000000200077202 */ /* 0x000fe20000000f00 */
[----:B----4-:R-:W-:-:S05]  /*0660*/  FADD R3, R3, R10 ;  /* 0x0000000a03037221 */ /* 0x010fca0000000000 */
[----:B-1----:R2:W-:Y:S02]  /*0670*/  STG.E desc[UR36][R12.64], R3 ;  /* 0x000000030c007986 */ /* 0x0025e4000c101924 */
[----:B------:R-:W-:-:S07]  /*0680*/  LEPC R20, `(.L_x_6) ;  /* 0x000000001014794e */ /* 0x000fce0000000000 */
[----:B--2---:R-:W-:Y:S05]  /*0690*/  CALL.ABS.NOINC R8 ;  /* 0x0000000008007343 */ /* 0x004fea0003c00000 */
.L_x_6:
[----:B------:R-:W-:Y:S05]  /*06a0*/  BSYNC.RECONVERGENT B6 ;  /* 0x0000000000067941 */ /* 0x000fea0003800200 */
.L_x_5:
        /* <DEDUP_REMOVED lines=24> */
.L_x_8:
[----:B------:R-:W-:Y:S05]  /*0830*/  BSYNC.RECONVERGENT B6 ;  /* 0x0000000000067941 */ /* 0x000fea0003800200 */
.L_x_7:
        /* <DEDUP_REMOVED lines=24> */
.L_x_10:
[----:B------:R-:W-:Y:S05]  /*09c0*/  BSYNC.RECONVERGENT B6 ;  /* 0x0000000000067941 */ /* 0x000fea0003800200 */
.L_x_9:
        /* <DEDUP_REMOVED lines=24> */
.L_x_12:
[----:B------:R-:W-:Y:S05]  /*0b50*/  BSYNC.RECONVERGENT B6 ;  /* 0x0000000000067941 */ /* 0x000fea0003800200 */
.L_x_11:
        /* <DEDUP_REMOVED lines=24> */
.L_x_14:
[----:B------:R-:W-:Y:S05]  /*0ce0*/  BSYNC.RECONVERGENT B6 ;  /* 0x0000000000067941 */ /* 0x000fea0003800200 */
.L_x_13:
        /* <DEDUP_REMOVED lines=24> */
.L_x_16:
[----:B------:R-:W-:Y:S05]  /*0e70*/  BSYNC.RECONVERGENT B6 ;  /* 0x0000000000067941 */ /* 0x000fea0003800200 */
.L_x_15:
[----:B------:R-:W-:Y:S01]  /*0e80*/  IADD3 R35, PT, PT, R35, 0x8, RZ ;  /* 0x0000000823237810 */ /* 0x000fe20007ffe0ff */
[----:B------:R-:W-:-:S03]  /*0e90*/  IMAD.U32 R0, RZ, RZ, UR39 ;  /* 0x00000027ff007e24 */ /* 0x000fc6000f8e00ff */
[----:B------:R-:W-:Y:S01]  /*0ea0*/  ISETP.NE.AND P0, PT, R35, RZ, PT ;  /* 0x000000ff2300720c */ /* 0x000fe20003f05270 */
[C---:B------:R-:W-:Y:S01]  /*0eb0*/  IMAD R29, R0.reuse, 0x8, R29 ;  /* 0x00000008001d7824 */ /* 0x040fe200078e021d */
[C---:B------:R-:W-:Y:S01]  /*0ec0*/  LEA R31, R0.reuse, R31, 0x3 ;  /* 0x0000001f001f7211 */ /* 0x040fe200078e18ff */
[C---:B------:R-:W-:Y:S01]  /*0ed0*/  IMAD R19, R0.reuse, 0x8, R19 ;  /* 0x0000000800137824 */ /* 0x040fe200078e0213 */
[C---:B------:R-:W-:Y:S01]  /*0ee0*/  LEA R17, R0.reuse, R17, 0x3 ;  /* 0x0000001100117211 */ /* 0x040fe200078e18ff */
[C---:B------:R-:W-:Y:S01]  /*0ef0*/  IMAD R25, R0.reuse, 0x8, R25 ;  /* 0x0000000800197824 */ /* 0x040fe200078e0219 */
[C---:B------:R-:W-:Y:S01]  /*0f00*/  LEA R23, R0.reuse, R23, 0x3 ;  /* 0x0000001700177211 */ /* 0x040fe200078e18ff */
[C---:B------:R-:W-:Y:S01]  /*0f10*/  IMAD R33, R0.reuse, 0x8, R33 ;  /* 0x0000000800217824 */ /* 0x040fe200078e0221 */
[----:B------:R-:W-:-:S05]  /*0f20*/  LEA R27, R0, R27, 0x3 ;  /* 0x0000001b001b7211 */ /* 0x000fca00078e18ff */
[----:B------:R-:W-:Y:S05]  /*0f30*/  @P0 BRA `(.L_x_17) ;  /* 0xfffffff000b40947 */ /* 0x000fea000383ffff */
[----:B------:R-:W-:Y:S05]  /*0f40*/  BSYNC.RECONVERGENT B7 ;  /* 0x0000000000077941 */ /* 0x000fea0003800200 */
.L_x_0:
[----:B------:R-:W-:-:S13]  /*0f50*/  ISETP.NE.AND P0, PT, R36, RZ, PT ;  /* 0x000000ff2400720c */ /* 0x000fda0003f05270 */
[----:B------:R-:W-:Y:S05]  /*0f60*/  @!P0 EXIT ;  /* 0x000000000000894d */ /* 0x000fea0003800000 */
[----:B------:R-:W-:Y:S02]  /*0f70*/  ISETP.GE.U32.AND P0, PT, R36, 0x4, PT ;  /* 0x000000042400780c */ /* 0x000fe40003f06070 */
[----:B------:R-:W-:-:S11]  /*0f80*/  LOP3.LUT R16, R0, 0x3, RZ, 0xc0, !PT ;  /* 0x0000000300107812 */ /* 0x000fd600078ec0ff */
[----:B------:R-:W-:Y:S05]  /*0f90*/  @!P0 BRA `(.L_x_18) ;  /* 0x0000000400a48947 */ /* 0x000fea0003800000 */
[----:B------:R-:W0:Y:S01]  /*0fa0*/  LDCU UR4, c[0x0][0x398] ;  /* 0x00007300ff0477ac */ /* 0x000e220008000800 */
[----:B------:R-:W-:Y:S01]  /*0fb0*/  IMAD R33, R37, R0, R32 ;  /* 0x0000000025217224 */ /* 0x000fe200078e0220 */
[----:B------:R-:W-:Y:S04]  /*0fc0*/  BSSY.RECONVERGENT B6, `(.L_x_19) ;  /* 0x0000017000067945 */ /* 0x000fe80003800200 */
[----:B0-----:R-:W-:-:S13]  /*0fd0*/  ISETP.GE.AND P0, PT, R33, UR4, PT ;  /* 0x0000000421007c0c */ /* 0x001fda000bf06270 */
[----:B------:R-:W-:Y:S05]  /*0fe0*/  @P0 BRA `(.L_x_20) ;  /* 0x0000000000500947 */ /* 0x000fea0003800000 */
[----:B------:R-:W0:Y:S08]  /*0ff0*/  LDC.64 R6, c[0x0][0x388] ;  /* 0x0000e200ff067b82 */ /* 0x000e300000000a00 */
[----:B------:R-:W1:Y:S08]  /*1000*/  LDC.64 R4, c[0x0][0x380] ;  /* 0x0000e000ff047b82 */ /* 0x000e700000000a00 */
[----:B------:R-:W2:Y:S01]  /*1010*/  LDC.64 R8, c[0x0][0x390] ;  /* 0x0000e400ff087b82 */ /* 0x000ea20000000a00 */
[----:B------:R-:W-:Y:S01]  /*1020*/  MOV R3, 0x0 ;  /* 0x0000000000037802 */ /* 0x000fe20000000f00 */
[----:B------:R-:W3:Y:S01]  /*1030*/  LDCU.64 UR4, c[0x4][0x8] ;  /* 0x01000100ff0477ac */ /* 0x000ee20008000a00 */
[----:B0-----:R-:W-:-:S06]  /*1040*/  IMAD.WIDE R6, R33, 0x4, R6 ;  /* 0x0000000421067825 */ /* 0x001fcc00078e0206 */
[----:B------:R0:W4:Y:S01]  /*1050*/  LDG.E R7, desc[UR36][R6.64] ;  /* 0x0000002406077981 */ /* 0x000122000c1e1900 */
[----:B-1----:R-:W-:-:S05]  /*1060*/  IMAD.WIDE R4, R33, 0x4, R4 ;  /* 0x0000000421047825 */ /* 0x002fca00078e0204 */
[----:B------:R3:W4:Y:S01]  /*1070*/  LDG.E R0, desc[UR36][R4.64] ;  /* 0x0000002404007981 */ /* 0x000722000c1e1900 */
[----:B--2---:R-:W-:-:S03]  /*1080*/  IMAD.WIDE R8, R33, 0x4, R8 ;  /* 0x0000000421087825 */ /* 0x004fc600078e0208 */
[----:B------:R1:W-:Y:S01]  /*1090*/  STL.64 [R1], R32 ;  /* 0x0000002001007387 */ /* 0x0003e20000100a00 */
[----:B------:R1:W2:Y:S01]  /*10a0*/  LDC.64 R10, c[0x4][R3] ;  /* 0x01000000030a7b82 */ /* 0x0002a20000000a00 */
[----:B0-----:R-:W-:Y:S02]  /*10b0*/  MOV R6, R34 ;  /* 0x0000002200067202 */ /* 0x001fe40000000f00 */
[----:B---3--:R-:W-:Y:S01]  /*10c0*/  MOV R4, UR4 ;  /* 0x0000000400047c02 */ /* 0x008fe20008000f00 */
[----:B------:R-:W-:Y:S02]  /*10d0*/  IMAD.U32 R5, RZ, RZ, UR5 ;  /* 0x00000005ff057e24 */ /* 0x000fe4000f8e00ff */
[----:B----4-:R-:W-:-:S05]  /*10e0*/  FADD R0, R0, R7 ;  /* 0x0000000700007221 */ /* 0x010fca0000000000 */
[----:B------:R1:W-:Y:S01]  /*10f0*/  STG.E desc[UR36][R8.64], R0 ;  /* 0x0000000008007986 */ /* 0x0003e2000c101924 */
[----:B--2---:R-:W-:-:S07]  /*1100*/  IMAD.MOV.U32 R7, RZ, RZ, R2 ;  /* 0x000000ffff077224 */ /* 0x004fce00078e0002 */
[----:B------:R-:W-:-:S07]  /*1110*/  LEPC R20, `(.L_x_20) ;  /* 0x000000001014794e */ /* 0x000fce0000000000 */
[----:B-1----:R-:W-:Y:S05]  /*1120*/  CALL.ABS.NOINC R10 ;  /* 0x000000000a007343 */ /* 0x002fea0003c00000 */
.L_x_20:
[----:B------:R-:W-:Y:S05]  /*1130*/  BSYNC.RECONVERGENT B6 ;  /* 0x0000000000067941 */ /* 0x000fea0003800200 */
.L_x_19:
[----:B------:R-:W0:Y:S01]  /*1140*/  LDCU.64 UR4, c[0x0][0x398] ;  /* 0x00007300ff0477ac */ /* 0x000e220008000a00 */
[----:B------:R-:W-:Y:S01]  /*1150*/  BSSY.RECONVERGENT B6, `(.L_x_21) ;  /* 0x0000018000067945 */ /* 0x000fe20003800200 */
[----:B0-----:R-:W-:-:S04]  /*1160*/  IADD3 R33, PT, PT, R33, UR5, RZ ;  /* 0x0000000521217c10 */ /* 0x001fc8000fffe0ff */
[----:B------:R-:W-:-:S13]  /*1170*/  ISETP.GE.AND P0, PT, R33, UR4, PT ;  /* 0x0000000421007c0c */ /* 0x000fda000bf06270 */
        /* <DEDUP_REMOVED lines=13> */
[----:B0-----:R-:W-:Y:S02]  /*1250*/  IMAD.MOV.U32 R6, RZ, RZ, R34 ;  /* 0x000000ffff067224 */ /* 0x001fe400078e0022 */
[----:B---3--:R-:W-:Y:S01]  /*1260*/  IMAD.U32 R4, RZ, RZ, UR4 ;  /* 0x00000004ff047e24 */ /* 0x008fe2000f8e00ff */
[----:B------:R-:W-:Y:S01]  /*1270*/  MOV R5, UR5 ;  /* 0x0000000500057c02 */ /* 0x000fe20008000f00 */
[----:B----4-:R-:W-:-:S05]  /*1280*/  FADD R0, R0, R7 ;  /* 0x0000000700007221 */ /* 0x010fca0000000000 */
[----:B------:R1:W-:Y:S01]  /*1290*/  STG.E desc[UR36][R8.64], R0 ;  /* 0x0000000008007986 */ /* 0x0003e2000c101924 */
[----:B--2---:R-:W-:-:S07]  /*12a0*/  MOV R7, R2 ;  /* 0x0000000200077202 */ /* 0x004fce0000000f00 */
[----:B------:R-:W-:-:S07]  /*12b0*/  LEPC R20, `(.L_x_22) ;  /* 0x000000001014794e */ /* 0x000fce0000000000 */
[----:B-1----:R-:W-:Y:S05]  /*12c0*/  CALL.ABS.NOINC R10 ;  /* 0x000000000a007343 */ /* 0x002fea0003c00000 */
.L_x_22:
[----:B------:R-:W-:Y:S05]  /*12d0*/  BSYNC.RECONVERGENT B6 ;  /* 0x0000000000067941 */ /* 0x000fea0003800200 */
.L_x_21:
[----:B------:R-:W0:Y:S01]  /*12e0*/  LDCU.64 UR4, c[0x0][0x398] ;  /* 0x00007300ff0477ac */ /* 0x000e220008000a00 */
[----:B------:R-:W-:Y:S01]  /*12f0*/  BSSY.RECONVERGENT B6, `(.L_x_23) ;  /* 0x0000018000067945 */ /* 0x000fe20003800200 */
[----:B0-----:R-:W-:-:S05]  /*1300*/  VIADD R33, R33, UR5 ;  /* 0x0000000521217c36 */ /* 0x001fca0008000000 */
        /* <DEDUP_REMOVED lines=22> */
.L_x_24:
[----:B------:R-:W-:Y:S05]  /*1470*/  BSYNC.RECONVERGENT B6 ;  /* 0x0000000000067941 */ /* 0x000fea0003800200 */
.L_x_23:
        /* <DEDUP_REMOVED lines=22> */
[----:B--2---:R-:W-:-:S07]  /*15e0*/  MOV R7, R2 ;  /* 0x0000000200077202 */ /* 0x004fce0000000f00 */
[----:B------:R-:W-:-:S07]  /*15f0*/  LEPC R20, `(.L_x_26) ;  /* 0x000000001014794e */ /* 0x000fce0000000000 */
[----:B-1----:R-:W-:Y:S05]  /*1600*/  CALL.ABS.NOINC R10 ;  /* 0x000000000a007343 */ /* 0x002fea0003c00000 */
.L_x_26:
[----:B------:R-:W-:Y:S05]  /*1610*/  BSYNC.RECONVERGENT B6 ;  /* 0x0000000000067941 */ /* 0x000fea0003800200 */
.L_x_25:
[----:B------:R-:W-:-:S07]  /*1620*/  VIADD R37, R37, 0x4 ;  /* 0x0000000425257836 */ /* 0x000fce0000000000 */
.L_x_18:
[----:B------:R-:W-:-:S13]  /*1630*/  ISETP.NE.AND P0, PT, R16, RZ, PT ;  /* 0x000000ff1000720c */ /* 0x000fda0003f05270 */
[----:B------:R-:W-:Y:S05]  /*1640*/  @!P0 EXIT ;  /* 0x000000000000894d */ /* 0x000fea0003800000 */
[----:B------:R-:W-:Y:S01]  /*1650*/  ISETP.NE.AND P0, PT, R16, 0x1, PT ;  /* 0x000000011000780c */ /* 0x000fe20003f05270 */
[----:B------:R-:W-:-:S12]  /*1660*/  BSSY.RECONVERGENT B7, `(.L_x_27) ;  /* 0x0000037000077945 */ /* 0x000fd80003800200 */
[----:B------:R-:W-:Y:S05]  /*1670*/  @!P0 BRA `(.L_x_28) ;  /* 0x0000000000d48947 */ /* 0x000fea0003800000 */
[----:B------:R-:W0:Y:S01]  /*1680*/  LDCU.64 UR4, c[0x0][0x398] ;  /* 0x00007300ff0477ac */ /* 0x000e220008000a00 */
[----:B------:R-:W-:Y:S01]  /*1690*/  BSSY.RECONVERGENT B6, `(.L_x_29) ;  /* 0x0000018000067945 */ /* 0x000fe20003800200 */
[----:B0-----:R-:W-:-:S05]  /*16a0*/  IMAD R33, R37, UR5, R32 ;  /* 0x0000000525217c24 */ /* 0x001fca000f8e0220 */
        /* <DEDUP_REMOVED lines=14> */
[----:B0-----:R-:W-:Y:S01]  /*1790*/  IMAD.MOV.U32 R6, RZ, RZ, R34 ;  /* 0x000000ffff067224 */ /* 0x001fe200078e0022 */
[----:B---3--:R-:W-:Y:S02]  /*17a0*/  MOV R4, UR4 ;  /* 0x0000000400047c02 */ /* 0x008fe40008000f00 */
[----:B------:R-:W-:Y:S01]  /*17b0*/  MOV R5, UR5 ;  /* 0x0000000500057c02 */ /* 0x000fe20008000f00 */
[----:B----4-:R-:W-:-:S05]  /*17c0*/  FADD R0, R0, R7 ;  /* 0x0000000700007221 */ /* 0x010fca0000000000 */
[----:B------:R1:W-:Y:S01]  /*17d0*/  STG.E desc[UR36][R8.64], R0 ;  /* 0x0000000008007986 */ /* 0x0003e2000c101924 */
[----:B--2---:R-:W-:-:S07]  /*17e0*/  MOV R7, R2 ;  /* 0x0000000200077202 */ /* 0x004fce0000000f00 */
[----:B------:R-:W-:-:S07]  /*17f0*/  LEPC R20, `(.L_x_30) ;  /* 0x000000001014794e */ /* 0x000fce0000000000 */
[----:B-1----:R-:W-:Y:S05]  /*1800*/  CALL.ABS.NOINC R10 ;  /* 0x000000000a007343 */ /* 0x002fea0003c00000 */
.L_x_30:
[----:B------:R-:W-:Y:S05]  /*1810*/  BSYNC.RECONVERGENT B6 ;  /* 0x0000000000067941 */ /* 0x000fea0003800200 */
.L_x_29:
        /* <DEDUP_REMOVED lines=17> */
[----:B0-----:R-:W-:Y:S01]  /*1930*/  MOV R6, R34 ;  /* 0x0000002200067202 */ /* 0x001fe20000000f00 */
[----:B---3--:R-:W-:Y:S01]  /*1940*/  IMAD.U32 R4, RZ, RZ, UR4 ;  /* 0x00000004ff047e24 */ /* 0x008fe2000f8e00ff */
[----:B------:R-:W-:Y:S01]  /*1950*/  MOV R5, UR5 ;  /* 0x0000000500057c02 */ /* 0x000fe20008000f00 */
[----:B----4-:R-:W-:-:S05]  /*1960*/  FADD R0, R0, R7 ;  /* 0x0000000700007221 */ /* 0x010fca0000000000 */
[----:B------:R1:W-:Y:S01]  /*1970*/  STG.E desc[UR36][R8.64], R0 ;  /* 0x0000000008007986 */ /* 0x0003e2000c101924 */
[----:B--2---:R-:W-:-:S07]  /*1980*/  IMAD.MOV.U32 R7, RZ, RZ, R2 ;  /* 0x000000ffff077224 */ /* 0x004fce00078e0002 */
[----:B------:R-:W-:-:S07]  /*1990*/  LEPC R20, `(.L_x_32) ;  /* 0x000000001014794e */ /* 0x000fce0000000000 */
[----:B-1----:R-:W-:Y:S05]  /*19a0*/  CALL.ABS.NOINC R10 ;  /* 0x000000000a007343 */ /* 0x002fea0003c00000 */
.L_x_32:
[----:B------:R-:W-:Y:S05]  /*19b0*/  BSYNC.RECONVERGENT B6 ;  /* 0x0000000000067941 */ /* 0x000fea0003800200 */
.L_x_31:
[----:B------:R-:W-:-:S07]  /*19c0*/  IADD3 R37, PT, PT, R37, 0x2, RZ ;  /* 0x0000000225257810 */ /* 0x000fce0007ffe0ff */
.L_x_28:
[----:B------:R-:W-:Y:S05]  /*19d0*/  BSYNC.RECONVERGENT B7 ;  /* 0x0000000000077941 */ /* 0x000fea0003800200 */
.L_x_27:
[----:B------:R-:W0:Y:S02]  /*19e0*/  LDC R33, c[0x0][0x39c] ;  /* 0x0000e700ff217b82 */ /* 0x000e240000000800 */
[----:B0-----:R-:W-:-:S04]  /*19f0*/  LOP3.LUT R0, R33, 0x1, RZ, 0xc0, !PT ;  /* 0x0000000121007812 */ /* 0x001fc800078ec0ff */
[----:B------:R-:W-:-:S13]  /*1a00*/  ISETP.NE.U32.AND P0, PT, R0, 0x1, PT ;  /* 0x000000010000780c */ /* 0x000fda0003f05070 */
[----:B------:R-:W-:Y:S05]  /*1a10*/  @P0 EXIT ;  /* 0x000000000000094d */ /* 0x000fea0003800000 */
[----:B------:R-:W0:Y:S01]  /*1a20*/  LDCU UR4, c[0x0][0x398] ;  /* 0x00007300ff0477ac */ /* 0x000e220008000800 */
[----:B------:R-:W-:-:S05]  /*1a30*/  IMAD R33, R37, R33, R32 ;  /* 0x0000002125217224 */ /* 0x000fca00078e0220 */
[----:B0-----:R-:W-:-:S13]  /*1a40*/  ISETP.GE.AND P0, PT, R33, UR4, PT ;  /* 0x0000000421007c0c */ /* 0x001fda000bf06270 */
[----:B------:R-:W-:Y:S05]  /*1a50*/  @P0 EXIT ;  /* 0x000000000000094d */ /* 0x000fea0003800000 */
        /* <DEDUP_REMOVED lines=20> */
.L_x_33:
[----:B------:R-:W-:Y:S05]  /*1ba0*/  EXIT ;  /* 0x000000000000794d */ /* 0x000fea0003800000 */
.L_x_34:
[----:B------:R-:W-:-:S00]  /*1bb0*/  BRA `(.L_x_34) ;  /* 0xfffffffc00fc7947 */ /* 0x000fc0000383ffff */
[----:B------:R-:W-:-:S00]  /*1bc0*/  NOP ;  /* 0x0000000000007918 */ /* 0x000fc00000000000 */
        /* <DEDUP_REMOVED lines=11> */
.L_x_71:


//--------------------- .text._Z16oneElementAddRowPfS_S_ii --------------------------
	.section	.text._Z16oneElementAddRowPfS_S_ii,"ax",@progbits
	.align	128
        .global         _Z16oneElementAddRowPfS_S_ii
        .type           _Z16oneElementAddRowPfS_S_ii,@function
        .size           _Z16oneElementAddRowPfS_S_ii,(.L_x_72 - _Z16oneElementAddRowPfS_S_ii)
        .other          _Z16oneElementAddRowPfS_S_ii,@"STO_CUDA_ENTRY STV_DEFAULT"
_Z16oneElementAddRowPfS_S_ii:
.text._Z16oneElementAddRowPfS_S_ii:
[----:B------:R-:W0:Y:S08]  /*0000*/  LDC R1, c[0x0][0x37c] ;  /* 0x0000df00ff017b82 */ /* 0x000e300000000800 */
[----:B------:R-:W1:Y:S01]  /*0010*/  LDC R0, c[0x0][0x39c] ;  /* 0x0000e700ff007b82 */ /* 0x000e620000000800 */
[----:B------:R-:W2:Y:S01]  /*0020*/  LDCU UR4, c[0x0][0x2f8] ;  /* 0x00005f00ff0477ac */ /* 0x000ea20008000800 */
[----:B------:R-:W3:Y:S01]  /*0030*/  S2R R22, SR_TID.X ;  /* 0x0000000000167919 */ /* 0x000ee20000002100 */
[----:B0-----:R-:W-:Y:S01]  /*0040*/  VIADD R1, R1, 0xfffffff8 ;  /* 0xfffffff801017836 */ /* 0x001fe20000000000 */
[----:B------:R-:W0:Y:S01]  /*0050*/  LDCU UR5, c[0x0][0x2fc] ;  /* 0x00005f80ff0577ac */ /* 0x000e220008000800 */
[----:B------:R-:W4:Y:S01]  /*0060*/  S2R R3, SR_CTAID.X ;  /* 0x0000000000037919 */ /* 0x000f220000002500 */
[----:B------:R-:W0:Y:S02]  /*0070*/  LDCU UR6, c[0x0][0x360] ;  /* 0x00006c00ff0677ac */ /* 0x000e240008000800 */
[----:B--2---:R-:W-:-:S02]  /*0080*/  IADD3 R24, P0, PT, R1, UR4, RZ ;  /* 0x0000000401187c10 */ /* 0x004fc4000ff1e0ff */
[----:B-1----:R-:W-:-:S13]  /*0090*/  ISETP.GE.AND P1, PT, R0, 0x1, PT ;  /* 0x000000010000780c */ /* 0x002fda0003f26270 */
[----:B0--3--:R-:W-:Y:S05]  /*00a0*/  @!P1 EXIT ;  /* 0x000000000000994d */ /* 0x009fea0003800000 */
[----:B------:R-:W-:Y:S01]  /*00b0*/  ISETP.GE.U32.AND P1, PT, R0, 0x8, PT ;  /* 0x000000080000780c */ /* 0x000fe20003f26070 */
[----:B------:R-:W0:Y:S01]  /*00c0*/  LDCU.64 UR36, c[0x0][0x358] ;  /* 0x00006b00ff2477ac */ /* 0x000e220008000a00 */
[----:B----4-:R-:W-:Y:S02]  /*00d0*/  IMAD R22, R3, UR6, R22 ;  /* 0x0000000603167c24 */ /* 0x010fe4000f8e0216 */
[----:B------:R-:W-:Y:S02]  /*00e0*/  HFMA2 R27, -RZ, RZ, 0, 0 ;  /* 0x00000000ff1b7431 */ /* 0x000fe400000001ff */
[----:B------:R-:W-:-:S07]  /*00f0*/  IMAD.X R2, RZ, RZ, UR5, P0 ;  /* 0x00000005ff027e24 */ /* 0x000fce00080e06ff */
[----:B------:R-:W-:Y:S05]  /*0100*/  @!P1 BRA `(.L_x_35) ;  /* 0x0000000800bc9947 */ /* 0x000fea0003800000 */
[----:B------:R-:W-:Y:S01]  /*0110*/  BSSY.RECONVERGENT B7, `(.L_x_35) ;  /* 0x00000ae000077945 */ /* 0x000fe20003800200 */
[----:B------:R-:W-:Y:S01]  /*0120*/  LOP3.LUT R27, R0, 0x7ffffff8, RZ, 0xc0, !PT ;  /* 0x7ffffff8001b7812 */ /* 0x000fe200078ec0ff */
[----:B------:R-:W-:Y:S01]  /*0130*/  IMAD.MOV.U32 R25, RZ, RZ, RZ ;  /* 0x000000ffff197224 */ /* 0x000fe200078e00ff */
[----:B------:R-:W1:Y:S01]  /*0140*/  LDCU UR40, c[0x0][0x398] ;  /* 0x00007300ff2877ac */ /* 0x000e620008000800 */
[----:B------:R-:W2:Y:S05]  /*0150*/  LDCU.64 UR38, c[0x0][0x398] ;  /* 0x00007300ff2677ac */ /* 0x000eaa0008000a00 */
.L_x_52:
[----:B------:R-:W3:Y:S01]  /*0160*/  LDC.64 R28, c[0x0][0x380] ;  /* 0x0000e000ff1c7b82 */ /* 0x000ee20000000a00 */
[----:B--2---:R-:W-:Y:S01]  /*0170*/  IMAD R23, R22, UR39, R25 ;  /* 0x0000002716177c24 */ /* 0x004fe2000f8e0219 */
[----:B------:R-:W-:Y:S01]  /*0180*/  BSSY.RECONVERGENT B6, `(.L_x_36) ;  /* 0x0000019000067945 */ /* 0x000fe20003800200 */
[----:B------:R-:W-:-:S03]  /*0190*/  VIADD R25, R25, 0x8 ;  /* 0x0000000819197836 */ /* 0x000fc60000000000 */
[----:B------:R-:W-:Y:S02]  /*01a0*/  ISETP.GE.AND P0, PT, R23, UR38, PT ;  /* 0x0000002617007c0c */ /* 0x000fe4000bf06270 */
[----:B------:R-:W2:Y:S01]  /*01b0*/  LDC.64 R18, c[0x0][0x388] ;  /* 0x0000e200ff127b82 */ /* 0x000ea20000000a00 */
[----:B------:R-:W-:-:S04]  /*01c0*/  ISETP.NE.AND P1, PT, R25, R27, PT ;  /* 0x0000001b1900720c */ /* 0x000fc80003f25270 */
[----:B------:R-:W-:-:S03]  /*01d0*/  P2R R26, PR, RZ, 0x2 ;  /* 0x00000002ff1a7803 */ /* 0x000fc60000000000 */
[----:B------:R-:W4:Y:S01]  /*01e0*/  LDC.64 R16, c[0x0][0x390] ;  /* 0x0000e400ff107b82 */ /* 0x000f220000000a00 */
[----:B---3--:R-:W-:-:S04]  /*01f0*/  IMAD.WIDE R28, R23, 0x4, R28 ;  /* 0x00000004171c7825 */ /* 0x008fc800078e021c */
[----:B--2---:R-:W-:-:S04]  /*0200*/  IMAD.WIDE R18, R23, 0x4, R18 ;  /* 0x0000000417127825 */ /* 0x004fc800078e0212 */
[----:B----4-:R-:W-:Y:S01]  /*0210*/  IMAD.WIDE R16, R23, 0x4, R16 ;  /* 0x0000000417107825 */ /* 0x010fe200078e0210 */
[----:B------:R-:W-:Y:S06]  /*0220*/  @P0 BRA `(.L_x_37) ;  /* 0x0000000000380947 */ /* 0x000fec0003800000 */
[----:B0-----:R-:W2:Y:S04]  /*0230*/  LDG.E R3, desc[UR36][R28.64] ;  /* 0x000000241c037981 */ /* 0x001ea8000c1e1900 */
[----:B------:R-:W2:Y:S01]  /*0240*/  LDG.E R0, desc[UR36][R18.64] ;  /* 0x0000002412007981 */ /* 0x000ea2000c1e1900 */
[----:B------:R-:W-:Y:S01]  /*0250*/  MOV R8, 0x0 ;  /* 0x0000000000087802 */ /* 0x000fe20000000f00 */
[----:B------:R-:W0:Y:S01]  /*0260*/  LDCU.64 UR4, c[0x4][0x8] ;  /* 0x01000100ff0477ac */ /* 0x000e220008000a00 */
[----:B------:R-:W-:Y:S01]  /*0270*/  IMAD.MOV.U32 R6, RZ, RZ, R24 ;  /* 0x000000ffff067224 */ /* 0x000fe200078e0018 */
[----:B------:R3:W-:Y:S01]  /*0280*/  STL.64 [R1], R22 ;  /* 0x0000001601007387 */ /* 0x0007e20000100a00 */
[----:B------:R-:W-:Y:S02]  /*0290*/  MOV R7, R2 ;  /* 0x0000000200077202 */ /* 0x000fe40000000f00 */
[----:B------:R-:W4:Y:S01]  /*02a0*/  LDC.64 R8, c[0x4][R8] ;  /* 0x0100000008087b82 */ /* 0x000f220000000a00 */
[----:B0-----:R-:W-:Y:S01]  /*02b0*/  MOV R4, UR4 ;  /* 0x0000000400047c02 */ /* 0x001fe20008000f00 */
[----:B------:R-:W-:-:S02]  /*02c0*/  IMAD.U32 R5, RZ, RZ, UR5 ;  /* 0x00000005ff057e24 */ /* 0x000fc4000f8e00ff */
[----:B--2---:R-:W-:-:S05]  /*02d0*/  FADD R3, R3, R0 ;  /* 0x0000000003037221 */ /* 0x004fca0000000000 */
[----:B----4-:R3:W-:Y:S02]  /*02e0*/  STG.E desc[UR36][R16.64], R3 ;  /* 0x0000000310007986 */ /* 0x0107e4000c101924 */
[----:B------:R-:W-:-:S07]  /*02f0*/  LEPC R20, `(.L_x_37) ;  /* 0x000000001014794e */ /* 0x000fce0000000000 */
[----:B-1-3--:R-:W-:Y:S05]  /*0300*/  CALL.ABS.NOINC R8 ;  /* 0x0000000008007343 */ /* 0x00afea0003c00000 */
.L_x_37:
[----:B01----:R-:W-:Y:S05]  /*0310*/  BSYNC.RECONVERGENT B6 ;  /* 0x0000000000067941 */ /* 0x003fea0003800200 */
.L_x_36:
[----:B------:R-:W-:Y:S01]  /*0320*/  VIADD R11, R23, 0x1 ;  /* 0x00000001170b7836 */ /* 0x000fe20000000000 */
[----:B------:R-:W-:Y:S04]  /*0330*/  BSSY.RECONVERGENT B6, `(.L_x_38) ;  /* 0x0000012000067945 */ /* 0x000fe80003800200 */
[----:B------:R-:W-:-:S13]  /*0340*/  ISETP.GE.AND P0, PT, R11, UR40, PT ;  /* 0x000000280b007c0c */ /* 0x000fda000bf06270 */
[----:B------:R-:W-:Y:S05]  /*0350*/  @P0 BRA `(.L_x_39) ;  /* 0x00000000003c0947 */ /* 0x000fea0003800000 */
[----:B------:R-:W2:Y:S04]  /*0360*/  LDG.E R3, desc[UR36][R28.64+0x4] ;  /* 0x000004241c037981 */ /* 0x000ea8000c1e1900 */
[----:B------:R-:W2:Y:S01]  /*0370*/  LDG.E R0, desc[UR36][R18.64+0x4] ;  /* 0x0000042412007981 */ /* 0x000ea2000c1e1900 */
[----:B------:R-:W-:Y:S01]  /*0380*/  MOV R8, 0x0 ;  /* 0x0000000000087802 */ /* 0x000fe20000000f00 */
[----:B------:R-:W-:Y:S01]  /*0390*/  IMAD.MOV.U32 R10, RZ, RZ, R22 ;  /* 0x000000ffff0a7224 */ /* 0x000fe200078e0016 */
[----:B------:R-:W0:Y:S01]  /*03a0*/  LDCU.64 UR4, c[0x4][0x8] ;  /* 0x01000100ff0477ac */ /* 0x000e220008000a00 */
[----:B------:R-:W-:Y:S01]  /*03b0*/  IMAD.MOV.U32 R6, RZ, RZ, R24 ;  /* 0x000000ffff067224 */ /* 0x000fe200078e0018 */
[----:B------:R-:W-:Y:S02]  /*03c0*/  MOV R7, R2 ;  /* 0x0000000200077202 */ /* 0x000fe40000000f00 */
[----:B------:R1:W-:Y:S01]  /*03d0*/  STL.64 [R1], R10 ;  /* 0x0000000a01007387 */ /* 0x0003e20000100a00 */
[----:B------:R-:W3:Y:S01]  /*03e0*/  LDC.64 R8, c[0x4][R8] ;  /* 0x0100000008087b82 */ /* 0x000ee20000000a00 */
[----:B0-----:R-:W-:Y:S01]  /*03f0*/  MOV R4, UR4 ;  /* 0x0000000400047c02 */ /* 0x001fe20008000f00 */
[----:B------:R-:W-:-:S02]  /*0400*/  IMAD.U32 R5, RZ, RZ, UR5 ;  /* 0x00000005ff057e24 */ /* 0x000fc4000f8e00ff */
[----:B--2---:R-:W-:-:S05]  /*0410*/  FADD R3, R3, R0 ;  /* 0x0000000003037221 */ /* 0x004fca0000000000 */
[----:B---3--:R1:W-:Y:S02]  /*0420*/  STG.E desc[UR36][R16.64+0x4], R3 ;  /* 0x0000040310007986 */ /* 0x0083e4000c101924 */
[----:B------:R-:W-:-:S07]  /*0430*/  LEPC R20, `(.L_x_39) ;  /* 0x000000001014794e */ /* 0x000fce0000000000 */
[----:B-1----:R-:W-:Y:S05]  /*0440*/  CALL.ABS.NOINC R8 ;  /* 0x0000000008007343 */ /* 0x002fea0003c00000 */
.L_x_39:
[----:B------:R-:W-:Y:S05]  /*0450*/  BSYNC.RECONVERGENT B6 ;  /* 0x0000000000067941 */ /* 0x000fea0003800200 */
.L_x_38:
        /* <DEDUP_REMOVED lines=19> */
.L_x_41:
[----:B------:R-:W-:Y:S05]  /*0590*/  BSYNC.RECONVERGENT B6 ;  /* 0x0000000000067941 */ /* 0x000fea0003800200 */
.L_x_40:
        /* <DEDUP_REMOVED lines=19> */
.L_x_43:
[----:B------:R-:W-:Y:S05]  /*06d0*/  BSYNC.RECONVERGENT B6 ;  /* 0x0000000000067941 */ /* 0x000fea0003800200 */
.L_x_42:
        /* <DEDUP_REMOVED lines=19> */
.L_x_45:
[----:B------:R-:W-:Y:S05]  /*0810*/  BSYNC.RECONVERGENT B6 ;  /* 0x0000000000067941 */ /* 0x000fea0003800200 */
.L_x_44:
        /* <DEDUP_REMOVED lines=9> */
[----:B------:R-:W-:Y:S01]  /*08b0*/  MOV R6, R24 ;  /* 0x0000001800067202 */ /* 0x000fe20000000f00 */
[----:B------:R-:W-:Y:S02]  /*08c0*/  IMAD.MOV.U32 R7, RZ, RZ, R2 ;  /* 0x000000ffff077224 */ /* 0x000fe400078e0002 */
        /* <DEDUP_REMOVED lines=8> */
.L_x_47:
[----:B------:R-:W-:Y:S05]  /*0950*/  BSYNC.RECONVERGENT B6 ;  /* 0x0000000000067941 */ /* 0x000fea0003800200 */
.L_x_46:
[----:B------:R-:W-:Y:S01]  /*0960*/  IADD3 R11, PT, PT, R23, 0x6, RZ ;  /* 0x00000006170b7810 */ /* 0x000fe20007ffe0ff */
[----:B------:R-:W-:Y:S03]  /*0970*/  BSSY.RECONVERGENT B6, `(.L_x_48) ;  /* 0x0000012000067945 */ /* 0x000fe60003800200 */
        /* <DEDUP_REMOVED lines=17> */
.L_x_49:
[----:B------:R-:W-:Y:S05]  /*0a90*/  BSYNC.RECONVERGENT B6 ;  /* 0x0000000000067941 */ /* 0x000fea0003800200 */
.L_x_48:
[----:B------:R-:W-:Y:S01]  /*0aa0*/  IADD3 R23, PT, PT, R23, 0x7, RZ ;  /* 0x0000000717177810 */ /* 0x000fe20007ffe0ff */
[----:B------:R-:W-:Y:S03]  /*0ab0*/  BSSY.RECONVERGENT B6, `(.L_x_50) ;  /* 0x0000011000067945 */ /* 0x000fe60003800200 */
[----:B------:R-:W-:-:S13]  /*0ac0*/  ISETP.GE.AND P0, PT, R23, UR40, PT ;  /* 0x0000002817007c0c */ /* 0x000fda000bf06270 */
[----:B------:R-:W-:Y:S05]  /*0ad0*/  @P0 BRA `(.L_x_51) ;  /* 0x0000000000380947 */ /* 0x000fea0003800000 */
[----:B------:R-:W2:Y:S04]  /*0ae0*/  LDG.E R3, desc[UR36][R28.64+0x1c] ;  /* 0x00001c241c037981 */ /* 0x000ea8000c1e1900 */
[----:B------:R-:W2:Y:S01]  /*0af0*/  LDG.E R18, desc[UR36][R18.64+0x1c] ;  /* 0x00001c2412127981 */ /* 0x000ea2000c1e1900 */
[----:B------:R-:W-:Y:S01]  /*0b00*/  MOV R0, 0x0 ;  /* 0x0000000000007802 */ /* 0x000fe20000000f00 */
[----:B------:R-:W0:Y:S01]  /*0b10*/  LDCU.64 UR4, c[0x4][0x8] ;  /* 0x01000100ff0477ac */ /* 0x000e220008000a00 */
[----:B------:R-:W-:Y:S01]  /*0b20*/  IMAD.MOV.U32 R6, RZ, RZ, R24 ;  /* 0x000000ffff067224 */ /* 0x000fe200078e0018 */
[----:B------:R1:W-:Y:S01]  /*0b30*/  STL.64 [R1], R22 ;  /* 0x0000001601007387 */ /* 0x0003e20000100a00 */
[----:B------:R1:W3:Y:S01]  /*0b40*/  LDC.64 R8, c[0x4][R0] ;  /* 0x0100000000087b82 */ /* 0x0002e20000000a00 */
[----:B------:R-:W-:Y:S01]  /*0b50*/  MOV R7, R2 ;  /* 0x0000000200077202 */ /* 0x000fe20000000f00 */
[----:B0-----:R-:W-:Y:S01]  /*0b60*/  IMAD.U32 R4, RZ, RZ, UR4 ;  /* 0x00000004ff047e24 */ /* 0x001fe2000f8e00ff */
[----:B------:R-:W-:Y:S01]  /*0b70*/  MOV R5, UR5 ;  /* 0x0000000500057c02 */ /* 0x000fe20008000f00 */
[----:B--2---:R-:W-:-:S05]  /*0b80*/  FADD R3, R3, R18 ;  /* 0x0000001203037221 */ /* 0x004fca0000000000 */
[----:B---3--:R1:W-:Y:S02]  /*0b90*/  STG.E desc[UR36][R16.64+0x1c], R3 ;  /* 0x00001c0310007986 */ /* 0x0083e4000c101924 */
[----:B------:R-:W-:-:S07]  /*0ba0*/  LEPC R20, `(.L_x_51) ;  /* 0x000000001014794e */ /* 0x000fce0000000000 */
[----:B-1----:R-:W-:Y:S05]  /*0bb0*/  CALL.ABS.NOINC R8 ;  /* 0x0000000008007343 */ /* 0x002fea0003c00000 */
.L_x_51:
[----:B------:R-:W-:Y:S05]  /*0bc0*/  BSYNC.RECONVERGENT B6 ;  /* 0x0000000000067941 */ /* 0x000fea0003800200 */
.L_x_50:
[----:B------:R-:W-:-:S13]  /*0bd0*/  ISETP.NE.AND P6, PT, R26, RZ, PT ;  /* 0x000000ff1a00720c */ /* 0x000fda0003fc5270 */
[----:B------:R-:W-:Y:S05]  /*0be0*/  @P6 BRA `(.L_x_52) ;  /* 0xfffffff4005c6947 */ /* 0x000fea000383ffff */
[----:B------:R-:W-:Y:S05]  /*0bf0*/  BSYNC.RECONVERGENT B7 ;  /* 0x0000000000077941 */ /* 0x000fea0003800200 */
.L_x_35:
[----:B------:R-:W1:Y:S02]  /*0c00*/  LDCU UR4, c[0x0][0x39c] ;  /* 0x00007380ff0477ac */ /* 0x000e640008000800 */
[----:B-1----:R-:W-:-:S06]  /*0c10*/  ULOP3.LUT UR4, UR4, 0x7, URZ, 0xc0, !UPT ;  /* 0x0000000704047892 */ /* 0x002fcc000f8ec0ff */
[----:B------:R-:W-:-:S13]  /*0c20*/  ISETP.NE.AND P0, PT, RZ, UR4, PT ;  /* 0x00000004ff007c0c */ /* 0x000fda000bf05270 */
[----:B0-----:R-:W-:Y:S05]  /*0c30*/  @!P0 EXIT ;  /* 0x000000000000894d */ /* 0x001fea0003800000 */
[----:B------:R-:W0:Y:S01]  /*0c40*/  LDC R23, c[0x0][0x39c] ;  /* 0x0000e700ff177b82 */ /* 0x000e220000000800 */
[----:B------:R-:W-:Y:S01]  /*0c50*/  UISETP.GE.U32.AND UP0, UPT, UR4, 0x4, UPT ;  /* 0x000000040400788c */ /* 0x000fe2000bf06070 */
[----:B0-----:R-:W-:-:S08]  /*0c60*/  LOP3.LUT R16, R23, 0x3, RZ, 0xc0, !PT ;  /* 0x0000000317107812 */ /* 0x001fd000078ec0ff */
[----:B------:R-:W-:Y:S05]  /*0c70*/  BRA.U !UP0, `(.L_x_53) ;  /* 0x0000000508b07547 */ /* 0x000fea000b800000 */
        /* <DEDUP_REMOVED lines=25> */
.L_x_55:
[----:B------:R-:W-:Y:S05]  /*0e10*/  BSYNC.RECONVERGENT B6 ;  /* 0x0000000000067941 */ /* 0x000fea0003800200 */
.L_x_54:
[----:B------:R-:W0:Y:S01]  /*0e20*/  LDCU UR4, c[0x0][0x398] ;  /* 0x00007300ff0477ac */ /* 0x000e220008000800 */
[----:B------:R-:W-:Y:S01]  /*0e30*/  VIADD R9, R23, 0x1 ;  /* 0x0000000117097836 */ /* 0x000fe20000000000 */
[----:B------:R-:W-:Y:S04]  /*0e40*/  BSSY.RECONVERGENT B6, `(.L_x_56) ;  /* 0x0000018000067945 */ /* 0x000fe80003800200 */
[----:B0-----:R-:W-:-:S13]  /*0e50*/  ISETP.GE.AND P0, PT, R9, UR4, PT ;  /* 0x0000000409007c0c */ /* 0x001fda000bf06270 */
[----:B------:R-:W-:Y:S05]  /*0e60*/  @P0 BRA `(.L_x_57) ;  /* 0x0000000000540947 */ /* 0x000fea0003800000 */
[----:B------:R-:W0:Y:S08]  /*0e70*/  LDC.64 R6, c[0x0][0x388] ;  /* 0x0000e200ff067b82 */ /* 0x000e300000000a00 */
[----:B------:R-:W1:Y:S08]  /*0e80*/  LDC.64 R4, c[0x0][0x380] ;  /* 0x0000e000ff047b82 */ /* 0x000e700000000a00 */
[----:B------:R-:W2:Y:S01]  /*0e90*/  LDC.64 R10, c[0x0][0x390] ;  /* 0x0000e400ff0a7b82 */ /* 0x000ea20000000a00 */
[----:B------:R-:W-:Y:S01]  /*0ea0*/  MOV R8, R22 ;  /* 0x0000001600087202 */ /* 0x000fe20000000f00 */
[----:B------:R-:W3:Y:S01]  /*0eb0*/  LDCU.64 UR4, c[0x4][0x8] ;  /* 0x01000100ff0477ac */ /* 0x000ee20008000a00 */
[----:B0-----:R-:W-:-:S06]  /*0ec0*/  IMAD.WIDE R6, R23, 0x4, R6 ;  /* 0x0000000417067825 */ /* 0x001fcc00078e0206 */
[----:B------:R0:W4:Y:S01]  /*0ed0*/  LDG.E R7, desc[UR36][R6.64+0x4] ;  /* 0x0000042406077981 */ /* 0x000122000c1e1900 */
[----:B-1----:R-:W-:-:S05]  /*0ee0*/  IMAD.WIDE R4, R23, 0x4, R4 ;  /* 0x0000000417047825 */ /* 0x002fca00078e0204 */
[----:B------:R3:W4:Y:S01]  /*0ef0*/  LDG.E R0, desc[UR36][R4.64+0x4] ;  /* 0x0000042404007981 */ /* 0x000722000c1e1900 */
[----:B------:R-:W-:Y:S01]  /*0f00*/  MOV R3, 0x0 ;  /* 0x0000000000037802 */ /* 0x000fe20000000f00 */
[----:B--2---:R-:W-:Y:S02]  /*0f10*/  IMAD.WIDE R10, R23, 0x4, R10 ;  /* 0x00000004170a7825 */ /* 0x004fe400078e020a */
        /* <DEDUP_REMOVED lines=10> */
.L_x_57:
[----:B------:R-:W-:Y:S05]  /*0fc0*/  BSYNC.RECONVERGENT B6 ;  /* 0x0000000000067941 */ /* 0x000fea0003800200 */
.L_x_56:
        /* <DEDUP_REMOVED lines=26> */
.L_x_59:
[----:B------:R-:W-:Y:S05]  /*1170*/  BSYNC.RECONVERGENT B6 ;  /* 0x0000000000067941 */ /* 0x000fea0003800200 */
.L_x_58:
        /* <DEDUP_REMOVED lines=26> */
.L_x_61:
[----:B------:R-:W-:Y:S05]  /*1320*/  BSYNC.RECONVERGENT B6 ;  /* 0x0000000000067941 */ /* 0x000fea0003800200 */
.L_x_60:
[----:B------:R-:W-:-:S07]  /*1330*/  VIADD R27, R27, 0x4 ;  /* 0x000000041b1b7836 */ /* 0x000fce0000000000 */
.L_x_53:
[----:B------:R-:W-:-:S13]  /*1340*/  ISETP.NE.AND P0, PT, R16, RZ, PT ;  /* 0x000000ff1000720c */ /* 0x000fda0003f05270 */
[----:B------:R-:W-:Y:S05]  /*1350*/  @!P0 EXIT ;  /* 0x000000000000894d */ /* 0x000fea0003800000 */
[----:B------:R-:W-:-:S13]  /*1360*/  ISETP.NE.AND P0, PT, R16, 0x1, PT ;  /* 0x000000011000780c */ /* 0x000fda0003f05270 */
        /* <DEDUP_REMOVED lines=26> */
.L_x_64:
[----:B------:R-:W-:Y:S05]  /*1510*/  BSYNC.RECONVERGENT B6 ;  /* 0x0000000000067941 */ /* 0x000fea0003800200 */
.L_x_63:
[----:B------:R-:W0:Y:S01]  /*1520*/  LDCU UR4, c[0x0][0x398] ;  /* 0x00007300ff0477ac */ /* 0x000e220008000800 */
[----:B------:R-:W-:Y:S01]  /*1530*/  IADD3 R9, PT, PT, R23, 0x1, RZ ;  /* 0x0000000117097810 */ /* 0x000fe20007ffe0ff */
[----:B------:R-:W-:Y:S03]  /*1540*/  BSSY.RECONVERGENT B6, `(.L_x_65) ;  /* 0x0000018000067945 */ /* 0x000fe60003800200 */
[----:B0-----:R-:W-:-:S13]  /*1550*/  ISETP.GE.AND P0, PT, R9, UR4, PT ;  /* 0x0000000409007c0c */ /* 0x001fda000bf06270 */
[----:B------:R-:W-:Y:S05]  /*1560*/  @P0 BRA `(.L_x_66) ;  /* 0x0000000000540947 */ /* 0x000fea0003800000 */
[----:B------:R-:W0:Y:S08]  /*1570*/  LDC.64 R6, c[0x0][0x388] ;  /* 0x0000e200ff067b82 */ /* 0x000e300000000a00 */
[----:B------:R-:W1:Y:S08]  /*1580*/  LDC.64 R4, c[0x0][0x380] ;  /* 0x0000e000ff047b82 */ /* 0x000e700000000a00 */
[----:B------:R-:W2:Y:S01]  /*1590*/  LDC.64 R10, c[0x0][0x390] ;  /* 0x0000e400ff0a7b82 */ /* 0x000ea20000000a00 */
[----:B------:R-:W-:Y:S01]  /*15a0*/  IMAD.MOV.U32 R8, RZ, RZ, R22 ;  /* 0x000000ffff087224 */ /* 0x000fe200078e0016 */
        /* <DEDUP_REMOVED lines=17> */
.L_x_66:
[----:B------:R-:W-:Y:S05]  /*16c0*/  BSYNC.RECONVERGENT B6 ;  /* 0x0000000000067941 */ /* 0x000fea0003800200 */
.L_x_65:
[----:B------:R-:W-:-:S07]  /*16d0*/  IADD3 R27, PT, PT, R27, 0x2, RZ ;  /* 0x000000021b1b7810 */ /* 0x000fce0007ffe0ff */
.L_x_62:
        /* <DEDUP_REMOVED lines=28> */
.L_x_67:
[----:B------:R-:W-:Y:S05]  /*18a0*/  EXIT ;  /* 0x000000000000794d */ /* 0x000fea0003800000 */
.L_x_68:
        /* <DEDUP_REMOVED lines=13> */
.L_x_72:


//--------------------- .text._Z13oneElementAddPfS_S_i --------------------------
	.section	.text._Z13oneElementAddPfS_S_i,"ax",@progbits
	.align	128
        .global         _Z13oneElementAddPfS_S_i
        .type           _Z13oneElementAddPfS_S_i,@function
        .size           _Z13oneElementAddPfS_S_i,(.L_x_73 - _Z13oneElementAddPfS_S_i)
        .other          _Z13oneElementAddPfS_S_i,@"STO_CUDA_ENTRY STV_DEFAULT"
_Z13oneElementAddPfS_S_i:
.text._Z13oneElementAddPfS_S_i:
[----:B------:R-:W0:Y:S01]  /*0000*/  LDC R1, c[0x0][0x37c] ;  /* 0x0000df00ff017b82 */ /* 0x000e220000000800 */
[----:B------:R-:W1:Y:S01]  /*0010*/  S2R R2, SR_TID.X ;  /* 0x0000000000027919 */ /* 0x000e620000002100 */
[----:B------:R-:W2:Y:S01]  /*0020*/  LDCU UR5, c[0x0][0x2fc] ;  /* 0x00005f80ff0577ac */ /* 0x000ea20008000800 */
[----:B0-----:R-:W-:Y:S01]  /*0030*/  IADD3 R1, PT, PT, R1, -0x8, RZ ;  /* 0xfffffff801017810 */ /* 0x001fe20007ffe0ff */
[----:B------:R-:W1:Y:S01]  /*0040*/  S2R R3, SR_CTAID.X ;  /* 0x0000000000037919 */ /* 0x000e620000002500 */
[----:B------:R-:W1:Y:S01]  /*0050*/  LDCU UR6, c[0x0][0x360] ;  /* 0x00006c00ff0677ac */ /* 0x000e620008000800 */
[----:B------:R-:W0:Y:S01]  /*0060*/  LDCU UR7, c[0x0][0x398] ;  /* 0x00007300ff0777ac */ /* 0x000e220008000800 */
[----:B------:R-:W3:Y:S02]  /*0070*/  LDCU UR4, c[0x0][0x2f8] ;  /* 0x00005f00ff0477ac */ /* 0x000ee40008000800 */
[----:B---3--:R-:W-:-:S04]  /*0080*/  IADD3 R6, P1, PT, R1, UR4, RZ ;  /* 0x0000000401067c10 */ /* 0x008fc8000ff3e0ff */
[----:B--2---:R-:W-:Y:S01]  /*0090*/  IADD3.X R7, PT, PT, RZ, UR5, RZ, P1, !PT ;  /* 0x00000005ff077c10 */ /* 0x004fe20008ffe4ff */
[----:B-1----:R-:W-:-:S05]  /*00a0*/  IMAD R2, R3, UR6, R2 ;  /* 0x0000000603027c24 */ /* 0x002fca000f8e0202 */
[----:B0-----:R-:W-:-:S13]  /*00b0*/  ISETP.GE.AND P0, PT, R2, UR7, PT ;  /* 0x0000000702007c0c */ /* 0x001fda000bf06270 */
[----:B------:R-:W-:Y:S05]  /*00c0*/  @P0 EXIT ;  /* 0x000000000000094d */ /* 0x000fea0003800000 */
[----:B------:R-:W0:Y:S01]  /*00d0*/  LDC.64 R8, c[0x0][0x388] ;  /* 0x0000e200ff087b82 */ /* 0x000e220000000a00 */
[----:B------:R-:W1:Y:S07]  /*00e0*/  LDCU.64 UR4, c[0x0][0x358] ;  /* 0x00006b00ff0477ac */ /* 0x000e6e0008000a00 */
[----:B------:R-:W2:Y:S08]  /*00f0*/  LDC.64 R4, c[0x0][0x380] ;  /* 0x0000e000ff047b82 */ /* 0x000eb00000000a00 */
[----:B------:R-:W3:Y:S01]  /*0100*/  LDC.64 R10, c[0x0][0x390] ;  /* 0x0000e400ff0a7b82 */ /* 0x000ee20000000a00 */
[----:B------:R-:W-:Y:S01]  /*0110*/  MOV R12, 0x0 ;  /* 0x00000000000c7802 */ /* 0x000fe20000000f00 */
[----:B------:R-:W-:Y:S01]  /*0120*/  IMAD.MOV.U32 R3, RZ, RZ, R2 ;  /* 0x000000ffff037224 */ /* 0x000fe200078e0002 */
[----:B------:R-:W4:Y:S01]  /*0130*/  LDCU.64 UR6, c[0x4][0x8] ;  /* 0x01000100ff0677ac */ /* 0x000f220008000a00 */
[----:B0-----:R-:W-:-:S06]  /*0140*/  IMAD.WIDE R8, R2, 0x4, R8 ;  /* 0x0000000402087825 */ /* 0x001fcc00078e0208 */
[----:B-1----:R-:W5:Y:S01]  /*0150*/  LDG.E R9, desc[UR4][R8.64] ;  /* 0x0000000408097981 */ /* 0x002f62000c1e1900 */
[----:B--2---:R-:W-:-:S05]  /*0160*/  IMAD.WIDE R4, R2, 0x4, R4 ;  /* 0x0000000402047825 */ /* 0x004fca00078e0204 */
[----:B------:R4:W5:Y:S01]  /*0170*/  LDG.E R0, desc[UR4][R4.64] ;  /* 0x0000000404007981 */ /* 0x000962000c1e1900 */
[----:B---3--:R-:W-:-:S03]  /*0180*/  IMAD.WIDE R10, R2, 0x4, R10 ;  /* 0x00000004020a7825 */ /* 0x008fc600078e020a */
[----:B------:R0:W-:Y:S01]  /*0190*/  STL.64 [R1], R2 ;  /* 0x0000000201007387 */ /* 0x0001e20000100a00 */
[----:B------:R-:W1:Y:S01]  /*01a0*/  LDC.64 R12, c[0x4][R12] ;  /* 0x010000000c0c7b82 */ /* 0x000e620000000a00 */
[----:B----4-:R-:W-:Y:S01]  /*01b0*/  MOV R4, UR6 ;  /* 0x0000000600047c02 */ /* 0x010fe20008000f00 */
[----:B------:R-:W-:Y:S02]  /*01c0*/  IMAD.U32 R5, RZ, RZ, UR7 ;  /* 0x00000007ff057e24 */ /* 0x000fe4000f8e00ff */
[----:B-----5:R-:W-:-:S05]  /*01d0*/  FADD R0, R0, R9 ;  /* 0x0000000900007221 */ /* 0x020fca0000000000 */
[----:B-1----:R0:W-:Y:S02]  /*01e0*/  STG.E desc[UR4][R10.64], R0 ;  /* 0x000000000a007986 */ /* 0x0021e4000c101904 */
[----:B------:R-:W-:-:S07]  /*01f0*/  LEPC R20, `(.L_x_69) ;  /* 0x000000001014794e */ /* 0x000fce0000000000 */
[----:B0-----:R-:W-:Y:S05]  /*0200*/  CALL.ABS.NOINC R12 ;  /* 0x000000000c007343 */ /* 0x001fea0003c00000 */
.L_x_69:
[----:B------:R-:W-:Y:S05]  /*0210*/  EXIT ;  /* 0x000000000000794d */ /* 0x000fea0003800000 */
.L_x_70:
        /* <DEDUP_REMOVED lines=14> */
.L_x_73:


//--------------------- .nv.global.init           --------------------------
	.section	.nv.global.init,"aw",@progbits
.nv.global.init:
	.type		$str,@object
	.size		$str,(.L_0 - $str)
$str:
        /*0000*/ 	.byte	0x74, 0x68, 0x72, 0x65, 0x61, 0x64, 0x20, 0x25, 0x64, 0x3a, 0x20, 0x69, 0x6e, 0x64, 0x65, 0x78
        /*0010*/ 	.byte	0x20, 0x25, 0x64, 0x0a, 0x00
.L_0:


//--------------------- .nv.shared.reserved.0     --------------------------
	.section	.nv.shared.reserved.0,"aw",@nobits
	.weak		__nv_reservedSMEM_offset_0_alias
	.size		__nv_reservedSMEM_offset_0_alias, 0, 64
	.other		__nv_reservedSMEM_offset_0_alias,@"STO_CUDA_RESERVED_SHARED STV_DEFAULT"
__nv_reservedSMEM_offset_0_alias:
	.zero		0
	.zero		64


//--------------------- .nv.constant0._Z16oneElementAddColPfS_S_ii --------------------------
	.section	.nv.constant0._Z16oneElementAddColPfS_S_ii,"a",@progbits
	.sectionflags	@""
	.align	4
.nv.constant0._Z16oneElementAddColPfS_S_ii:
	.zero		928


//--------------------- .nv.constant0._Z16oneElementAddRowPfS_S_ii --------------------------
	.section	.nv.constant0._Z16oneElementAddRowPfS_S_ii,"a",@progbits
	.sectionflags	@""
	.align	4
.nv.constant0._Z16oneElementAddRowPfS_S_ii:
	.zero		928


//--------------------- .nv.constant0._Z13oneElementAddPfS_S_i --------------------------
	.section	.nv.constant0._Z13oneElementAddPfS_S_i,"a",@progbits
	.sectionflags	@""
	.align	4
.nv.constant0._Z13oneElementAddPfS_S_i:
	.zero		924


//--------------------- SYMBOLS --------------------------

	.type		.nv.reservedSmem.offset0,@object
	.size		.nv.reservedSmem.offset0,0x4
	.type		vprintf,@function
